	.target	sm_100a

	.elftype	@"ET_EXEC"


//--------------------- .note.nv.tkinfo           --------------------------
	.section	.note.nv.tkinfo,"",@"SHT_NOTE"
	.sectionflags	@"SHF_NOTE_NV_TKINFO"
	.tkinfo
        /*0018*/ 	.word	0x00000002
        /*0030*/ 	.string	""
        /*0030*/ 	.string	"ptxas"
        /*0030*/ 	.string	"Cuda compilation tools, release 13.0, V13.0.88"
        /*0030*/ 	.string	"Build cuda_13.0.r13.0/compiler.36424714_0"
        /*0030*/ 	.string	"-arch sm_100a -m 64 "



//--------------------- .note.nv.cuinfo           --------------------------
	.section	.note.nv.cuinfo,"",@"SHT_NOTE"
	.sectionflags	@"SHF_NOTE_NV_CUINFO"
        /*0018*/ 	.short	0x0002
        /*001a*/ 	.short	0x0064
        /*001c*/ 	.short	0x0082
	.zero		2


//--------------------- .nv.info                  --------------------------
	.section	.nv.info,"",@"SHT_CUDA_INFO"
	.align	4


	//----- nvinfo : EIATTR_REGCOUNT
	.align		4
        /*0000*/ 	.byte	0x04, 0x2f
        /*0002*/ 	.short	(.L_19 - .L_18)
	.align		4
.L_18:
        /*0004*/ 	.word	index@(_ZN7cutlass13device_kernelINS_4gemm6kernel13GemmUniversalIN4cute5tupleIJiiiiEEENS1_10collective13CollectiveMmaINS1_35MainloopSm100TmaUmmaWarpSpecializedILi3ELi2ELi4ENS5_IJNS4_1CILi2EEESB_NSA_ILi1EEEEEEEENS5_IJNSA_ILi256EEENSA_ILi64EEESG_EEENS_12float_e5m2_tENS5_IJlSC_lEEESI_SJ_NS4_8TiledMMAINS4_8MMA_AtomIJNS4_10MMA_TraitsINS4_25SM100_MMA_F8F6F4_2x1SM_SSEJSI_SI_fSF_SG_NS4_17integral_constantINS4_4UMMA5MajorELSQ_0EEESR_NSO_INSP_7ScaleInELSS_0EEEST_EEEEEENS4_6LayoutINS5_IJSC_SC_SC_EEENS5_IJNSA_ILi0EEESY_SY_EEEEENS5_IJNS4_10UnderscoreES11_S11_EEEEENS4_28SM100_TMA_2SM_LOAD_MULTICASTENS4_14ComposedLayoutINS4_7SwizzleILi2ELi4ELi3EEENS4_18smem_ptr_flag_bitsILi8EEENSW_INS5_IJNSA_ILi8EEESG_EEENS5_IJSG_SC_EEEEEEEvNS4_8identityENS4_18SM100_TMA_2SM_LOADES1E_vS1F_EENS_8epilogue10collective18CollectiveEpilogueINS1I_23Sm100TmaWarpSpecializedILi1ELi1ELi64ELb0ELb0EEEJNS5_IJNSA_ILi128EEESG_SG_EEENS5_IJNSW_IS1N_SC_EENSW_ISG_SC_EEEEESI_SJ_SI_SJ_NS1I_6fusion15FusionCallbacksIS1M_NS1S_17LinearCombinationISI_fSI_fLNS_15FloatRoundStyleE2EEES1O_S1R_JEEENS4_5SM1004TMEM4LOAD26SM100_TMEM_LOAD_32dp32b64xENS4_13SM90_TMA_LOADES1E_NS4_39AutoVectorizingCopyWithAssumedAlignmentILi128EEENS4_14SM90_TMA_STOREES1E_S24_S24_EEEvvEEEEvNT_6ParamsE)
        /*0008*/ 	.word	0x0000009a


	//----- nvinfo : EIATTR_FRAME_SIZE
	.align		4
.L_19:
        /*000c*/ 	.byte	0x04, 0x11
        /*000e*/ 	.short	(.L_21 - .L_20)
	.align		4
.L_20:
        /*0010*/ 	.word	index@($__internal_2_$__cuda_sm10x_tcgen05_guardrail_trap_unallocated_columns_being_dealloced)
        /*0014*/ 	.word	0x00000000


	//----- nvinfo : EIATTR_FRAME_SIZE
	.align		4
.L_21:
        /*0018*/ 	.byte	0x04, 0x11
        /*001a*/ 	.short	(.L_23 - .L_22)
	.align		4
.L_22:
        /*001c*/ 	.word	index@($__internal_1_$__cuda_sm10x_tcgen05_guardrail_trap_phase_invalid_during_alloc)
        /*0020*/ 	.word	0x00000000


	//----- nvinfo : EIATTR_FRAME_SIZE
	.align		4
.L_23:
        /*0024*/ 	.byte	0x04, 0x11
        /*0026*/ 	.short	(.L_25 - .L_24)
	.align		4
.L_24:
        /*0028*/ 	.word	index@($__internal_0_$__cuda_sm10x_tcgen05_guardrail_trap_col_being_dealloced_not_returned_by_alloc)
        /*002c*/ 	.word	0x00000000


	//----- nvinfo : EIATTR_FRAME_SIZE
	.align		4
.L_25:
        /*0030*/ 	.byte	0x04, 0x11
        /*0032*/ 	.short	(.L_27 - .L_26)
	.align		4
.L_26:
        /*0034*/ 	.word	index@(_ZN7cutlass13device_kernelINS_4gemm6kernel13GemmUniversalIN4cute5tupleIJiiiiEEENS1_10collective13CollectiveMmaINS1_35MainloopSm100TmaUmmaWarpSpecializedILi3ELi2ELi4ENS5_IJNS4_1CILi2EEESB_NSA_ILi1EEEEEEEENS5_IJNSA_ILi256EEENSA_ILi64EEESG_EEENS_12float_e5m2_tENS5_IJlSC_lEEESI_SJ_NS4_8TiledMMAINS4_8MMA_AtomIJNS4_10MMA_TraitsINS4_25SM100_MMA_F8F6F4_2x1SM_SSEJSI_SI_fSF_SG_NS4_17integral_constantINS4_4UMMA5MajorELSQ_0EEESR_NSO_INSP_7ScaleInELSS_0EEEST_EEEEEENS4_6LayoutINS5_IJSC_SC_SC_EEENS5_IJNSA_ILi0EEESY_SY_EEEEENS5_IJNS4_10UnderscoreES11_S11_EEEEENS4_28SM100_TMA_2SM_LOAD_MULTICASTENS4_14ComposedLayoutINS4_7SwizzleILi2ELi4ELi3EEENS4_18smem_ptr_flag_bitsILi8EEENSW_INS5_IJNSA_ILi8EEESG_EEENS5_IJSG_SC_EEEEEEEvNS4_8identityENS4_18SM100_TMA_2SM_LOADES1E_vS1F_EENS_8epilogue10collective18CollectiveEpilogueINS1I_23Sm100TmaWarpSpecializedILi1ELi1ELi64ELb0ELb0EEEJNS5_IJNSA_ILi128EEESG_SG_EEENS5_IJNSW_IS1N_SC_EENSW_ISG_SC_EEEEESI_SJ_SI_SJ_NS1I_6fusion15FusionCallbacksIS1M_NS1S_17LinearCombinationISI_fSI_fLNS_15FloatRoundStyleE2EEES1O_S1R_JEEENS4_5SM1004TMEM4LOAD26SM100_TMEM_LOAD_32dp32b64xENS4_13SM90_TMA_LOADES1E_NS4_39AutoVectorizingCopyWithAssumedAlignmentILi128EEENS4_14SM90_TMA_STOREES1E_S24_S24_EEEvvEEEEvNT_6ParamsE)
        /*0038*/ 	.word	0x00000000


	//----- nvinfo : EIATTR_MIN_STACK_SIZE
	.align		4
.L_27:
        /*003c*/ 	.byte	0x04, 0x12
        /*003e*/ 	.short	(.L_29 - .L_28)
	.align		4
.L_28:
        /*0040*/ 	.word	index@(_ZN7cutlass13device_kernelINS_4gemm6kernel13GemmUniversalIN4cute5tupleIJiiiiEEENS1_10collective13CollectiveMmaINS1_35MainloopSm100TmaUmmaWarpSpecializedILi3ELi2ELi4ENS5_IJNS4_1CILi2EEESB_NSA_ILi1EEEEEEEENS5_IJNSA_ILi256EEENSA_ILi64EEESG_EEENS_12float_e5m2_tENS5_IJlSC_lEEESI_SJ_NS4_8TiledMMAINS4_8MMA_AtomIJNS4_10MMA_TraitsINS4_25SM100_MMA_F8F6F4_2x1SM_SSEJSI_SI_fSF_SG_NS4_17integral_constantINS4_4UMMA5MajorELSQ_0EEESR_NSO_INSP_7ScaleInELSS_0EEEST_EEEEEENS4_6LayoutINS5_IJSC_SC_SC_EEENS5_IJNSA_ILi0EEESY_SY_EEEEENS5_IJNS4_10UnderscoreES11_S11_EEEEENS4_28SM100_TMA_2SM_LOAD_MULTICASTENS4_14ComposedLayoutINS4_7SwizzleILi2ELi4ELi3EEENS4_18smem_ptr_flag_bitsILi8EEENSW_INS5_IJNSA_ILi8EEESG_EEENS5_IJSG_SC_EEEEEEEvNS4_8identityENS4_18SM100_TMA_2SM_LOADES1E_vS1F_EENS_8epilogue10collective18CollectiveEpilogueINS1I_23Sm100TmaWarpSpecializedILi1ELi1ELi64ELb0ELb0EEEJNS5_IJNSA_ILi128EEESG_SG_EEENS5_IJNSW_IS1N_SC_EENSW_ISG_SC_EEEEESI_SJ_SI_SJ_NS1I_6fusion15FusionCallbacksIS1M_NS1S_17LinearCombinationISI_fSI_fLNS_15FloatRoundStyleE2EEES1O_S1R_JEEENS4_5SM1004TMEM4LOAD26SM100_TMEM_LOAD_32dp32b64xENS4_13SM90_TMA_LOADES1E_NS4_39AutoVectorizingCopyWithAssumedAlignmentILi128EEENS4_14SM90_TMA_STOREES1E_S24_S24_EEEvvEEEEvNT_6ParamsE)
        /*0044*/ 	.word	0x00000000
.L_29:


//--------------------- .nv.compat                --------------------------
	.section	.nv.compat,"",@"SHT_CUDA_COMPAT_INFO"
	.align	4
        /*0000*/ 	.byte	0x02, 0x09, 0x01, 0x00, 0x02, 0x02, 0x02, 0x00, 0x02, 0x05, 0x05, 0x00, 0x03, 0x07, 0x01, 0x01
        /*0010*/ 	.byte	0x02, 0x03, 0x01, 0x00, 0x02, 0x06, 0x01, 0x00, 0x04, 0x0b, 0x08, 0x00, 0x09, 0x00, 0x00, 0x00
        /*0020*/ 	.byte	0x00, 0x00, 0x00, 0x00


//--------------------- .nv.info._ZN7cutlass13device_kernelINS_4gemm6kernel13GemmUniversalIN4cute5tupleIJiiiiEEENS1_10collective13CollectiveMmaINS1_35MainloopSm100TmaUmmaWarpSpecializedILi3ELi2ELi4ENS5_IJNS4_1CILi2EEESB_NSA_ILi1EEEEEEEENS5_IJNSA_ILi256EEENSA_ILi64EEESG_EEENS_12float_e5m2_tENS5_IJlSC_lEEESI_SJ_NS4_8TiledMMAINS4_8MMA_AtomIJNS4_10MMA_TraitsINS4_25SM100_MMA_F8F6F4_2x1SM_SSEJSI_SI_fSF_SG_NS4_17integral_constantINS4_4UMMA5MajorELSQ_0EEESR_NSO_INSP_7ScaleInELSS_0EEEST_EEEEEENS4_6LayoutINS5_IJSC_SC_SC_EEENS5_IJNSA_ILi0EEESY_SY_EEEEENS5_IJNS4_10UnderscoreES11_S11_EEEEENS4_28SM100_TMA_2SM_LOAD_MULTICASTENS4_14ComposedLayoutINS4_7SwizzleILi2ELi4ELi3EEENS4_18smem_ptr_flag_bitsILi8EEENSW_INS5_IJNSA_ILi8EEESG_EEENS5_IJSG_SC_EEEEEEEvNS4_8identityENS4_18SM100_TMA_2SM_LOADES1E_vS1F_EENS_8epilogue10collective18CollectiveEpilogueINS1I_23Sm100TmaWarpSpecializedILi1ELi1ELi64ELb0ELb0EEEJNS5_IJNSA_ILi128EEESG_SG_EEENS5_IJNSW_IS1N_SC_EENSW_ISG_SC_EEEEESI_SJ_SI_SJ_NS1I_6fusion15FusionCallbacksIS1M_NS1S_17LinearCombinationISI_fSI_fLNS_15FloatRoundStyleE2EEES1O_S1R_JEEENS4_5SM1004TMEM4LOAD26SM100_TMEM_LOAD_32dp32b64xENS4_13SM90_TMA_LOADES1E_NS4_39AutoVectorizingCopyWithAssumedAlignmentILi128EEENS4_14SM90_TMA_STOREES1E_S24_S24_EEEvvEEEEvNT_6ParamsE --------------------------
	.section	.nv.info._ZN7cutlass13device_kernelINS_4gemm6kernel13GemmUniversalIN4cute5tupleIJiiiiEEENS1_10collective13CollectiveMmaINS1_35MainloopSm100TmaUmmaWarpSpecializedILi3ELi2ELi4ENS5_IJNS4_1CILi2EEESB_NSA_ILi1EEEEEEEENS5_IJNSA_ILi256EEENSA_ILi64EEESG_EEENS_12float_e5m2_tENS5_IJlSC_lEEESI_SJ_NS4_8TiledMMAINS4_8MMA_AtomIJNS4_10MMA_TraitsINS4_25SM100_MMA_F8F6F4_2x1SM_SSEJSI_SI_fSF_SG_NS4_17integral_constantINS4_4UMMA5MajorELSQ_0EEESR_NSO_INSP_7ScaleInELSS_0EEEST_EEEEEENS4_6LayoutINS5_IJSC_SC_SC_EEENS5_IJNSA_ILi0EEESY_SY_EEEEENS5_IJNS4_10UnderscoreES11_S11_EEEEENS4_28SM100_TMA_2SM_LOAD_MULTICASTENS4_14ComposedLayoutINS4_7SwizzleILi2ELi4ELi3EEENS4_18smem_ptr_flag_bitsILi8EEENSW_INS5_IJNSA_ILi8EEESG_EEENS5_IJSG_SC_EEEEEEEvNS4_8identityENS4_18SM100_TMA_2SM_LOADES1E_vS1F_EENS_8epilogue10collective18CollectiveEpilogueINS1I_23Sm100TmaWarpSpecializedILi1ELi1ELi64ELb0ELb0EEEJNS5_IJNSA_ILi128EEESG_SG_EEENS5_IJNSW_IS1N_SC_EENSW_ISG_SC_EEEEESI_SJ_SI_SJ_NS1I_6fusion15FusionCallbacksIS1M_NS1S_17LinearCombinationISI_fSI_fLNS_15FloatRoundStyleE2EEES1O_S1R_JEEENS4_5SM1004TMEM4LOAD26SM100_TMEM_LOAD_32dp32b64xENS4_13SM90_TMA_LOADES1E_NS4_39AutoVectorizingCopyWithAssumedAlignmentILi128EEENS4_14SM90_TMA_STOREES1E_S24_S24_EEEvvEEEEvNT_6ParamsE,"",@"SHT_CUDA_INFO"
	.sectionflags	@""
	.align	4


	//----- nvinfo : EIATTR_CUDA_API_VERSION
	.align		4
        /*0000*/ 	.byte	0x04, 0x37
        /*0002*/ 	.short	(.L_31 - .L_30)
.L_30:
        /*0004*/ 	.word	0x00000082


	//----- nvinfo : EIATTR_KPARAM_INFO
	.align		4
.L_31:
        /*0008*/ 	.byte	0x04, 0x17
        /*000a*/ 	.short	(.L_33 - .L_32)
.L_32:
        /*000c*/ 	.word	0x00000000
        /*0010*/ 	.short	0x0000
        /*0012*/ 	.short	0x0000
        /*0014*/ 	.byte	0x00, 0xf0, 0x01, 0x20


	//----- nvinfo : EIATTR_AT_ENTRY_FRAGMENTS
	.align		4
.L_33:
        /*0018*/ 	.byte	0x04, 0x4f
        /*001a*/ 	.short	(.L_35 - .L_34)


	//   ....[0]....
.L_34:
        /*001c*/ 	.word	0x00000007


	//----- nvinfo : EIATTR_RESERVED_SMEM_USED
	.align		4
.L_35:
        /*0020*/ 	.byte	0x01, 0x41
	.zero		2


	//----- nvinfo : EIATTR_SPARSE_MMA_MASK
	.align		4
        /*0024*/ 	.byte	0x03, 0x50
        /*0026*/ 	.short	0x0000


	//----- nvinfo : EIATTR_TCGEN05_2CTA_USED
	.align		4
        /*0028*/ 	.byte	0x01, 0x52
	.zero		2


	//----- nvinfo : EIATTR_MAXREG_COUNT
	.align		4
        /*002c*/ 	.byte	0x03, 0x1b
        /*002e*/ 	.short	0x00ff


	//----- nvinfo : EIATTR_NUM_BARRIERS
	.align		4
        /*0030*/ 	.byte	0x02, 0x4c
        /*0032*/ 	.byte	0x07
	.zero		1


	//----- nvinfo : EIATTR_EXTERNS
	.align		4
        /*0034*/ 	.byte	0x04, 0x0f
        /*0036*/ 	.short	(.L_37 - .L_36)


	//   ....[0]....
	.align		4
.L_36:
        /*0038*/ 	.word	index@(__assertfail)


	//----- nvinfo : EIATTR_MERCURY_ISA_VERSION
	.align		4
.L_37:
        /*003c*/ 	.byte	0x03, 0x5f
        /*003e*/ 	.short	0x0101


	//----- nvinfo : EIATTR_INT_WARP_WIDE_INSTR_OFFSETS
	.align		4
        /*0040*/ 	.byte	0x04, 0x31
        /*0042*/ 	.short	(.L_39 - .L_38)


	//   ....[0]....
.L_38:
        /*0044*/ 	.word	0x00000d50


	//   ....[1]....
        /*0048*/ 	.word	0x00000e00


	//   ....[2]....
        /*004c*/ 	.word	0x00004130


	//   ....[3]....
        /*0050*/ 	.word	0x00004160


	//   ....[4]....
        /*0054*/ 	.word	0x00004180


	//   ....[5]....
        /*0058*/ 	.word	0x00004cc0


	//   ....[6]....
        /*005c*/ 	.word	0x00004d70


	//----- nvinfo : EIATTR_COOP_GROUP_MASK_REGIDS
	.align		4
.L_39:
        /*0060*/ 	.byte	0x04, 0x29
        /*0062*/ 	.short	(.L_41 - .L_40)


	//   ....[0]....
.L_40:
        /*0064*/ 	.word	0xffffffff


	//   ....[1]....
        /*0068*/ 	.word	0xffffffff


	//   ....[2]....
        /*006c*/ 	.word	0xffffffff


	//   ....[3]....
        /*0070*/ 	.word	0xffffffff


	//   ....[4]....
        /*0074*/ 	.word	0xffffffff


	//   ....[5]....
        /*0078*/ 	.word	0xffffffff


	//   ....[6]....
        /*007c*/ 	.word	0xffffffff


	//   ....[7]....
        /*0080*/ 	.word	0xffffffff


	//   ....[8]....
        /*0084*/ 	.word	0xffffffff


	//   ....[9]....
        /*0088*/ 	.word	0xffffffff


	//   ....[10]....
        /*008c*/ 	.word	0xffffffff


	//   ....[11]....
        /*0090*/ 	.word	0xffffffff


	//   ....[12]....
        /*0094*/ 	.word	0xffffffff


	//   ....[13]....
        /*0098*/ 	.word	0xffffffff


	//----- nvinfo : EIATTR_COOP_GROUP_INSTR_OFFSETS
	.align		4
.L_41:
        /*009c*/ 	.byte	0x04, 0x28
        /*009e*/ 	.short	(.L_43 - .L_42)


	//   ....[0]....
.L_42:
        /*00a0*/ 	.word	0x000000b0


	//   ....[1]....
        /*00a4*/ 	.word	0x00000510


	//   ....[2]....
        /*00a8*/ 	.word	0x000006c0


	//   ....[3]....
        /*00ac*/ 	.word	0x00000800


	//   ....[4]....
        /*00b0*/ 	.word	0x00000900


	//   ....[5]....
        /*00b4*/ 	.word	0x00000a70


	//   ....[6]....
        /*00b8*/ 	.word	0x00000c10


	//   ....[7]....
        /*00bc*/ 	.word	0x00000e70


	//   ....[8]....
        /*00c0*/ 	.word	0x000021b0


	//   ....[9]....
        /*00c4*/ 	.word	0x00002ff0


	//   ....[10]....
        /*00c8*/ 	.word	0x000034c0


	//   ....[11]....
        /*00cc*/ 	.word	0x000034f0


	//   ....[12]....
        /*00d0*/ 	.word	0x00004030


	//   ....[13]....
        /*00d4*/ 	.word	0x00004240


	//----- nvinfo : EIATTR_VRC_CTA_INIT_COUNT
	.align		4
.L_43:
        /*00d8*/ 	.byte	0x02, 0x4a
        /*00da*/ 	.byte	0x80
	.zero		1


	//----- nvinfo : EIATTR_SYSCALL_OFFSETS
	.align		4
        /*00dc*/ 	.byte	0x04, 0x46
        /*00de*/ 	.short	(.L_45 - .L_44)


	//   ....[0]....
.L_44:
        /*00e0*/ 	.word	0x000058b0


	//   ....[1]....
        /*00e4*/ 	.word	0x000059f0


	//   ....[2]....
        /*00e8*/ 	.word	0x000061c0


	//----- nvinfo : EIATTR_MBARRIER_INSTR_OFFSETS
	.align		4
.L_45:
        /*00ec*/ 	.byte	0x04, 0x39
        /*00ee*/ 	.short	(.L_47 - .L_46)


	//   ....[0]....
.L_46:
        /*00f0*/ 	.word	0x00000650
        /*00f4*/ 	.word	0x000000ff
        /*00f8*/ 	.word	0x00000000
        /*00fc*/ 	.short	0x0100
        /*00fe*/ 	.byte	0x04
	.zero		1


	//   ....[1]....
        /*0100*/ 	.word	0x00000660
        /*0104*/ 	.word	0x000000ff
        /*0108*/ 	.word	0x00000018
        /*010c*/ 	.short	0x0100
        /*010e*/ 	.byte	0x04
	.zero		1


	//   ....[2]....
        /*0110*/ 	.word	0x00000670
        /*0114*/ 	.word	0x000000ff
        /*0118*/ 	.word	0x00000008
        /*011c*/ 	.short	0x0100
        /*011e*/ 	.byte	0x04
	.zero		1


	//   ....[3]....
        /*0120*/ 	.word	0x00000680
        /*0124*/ 	.word	0x000000ff
        /*0128*/ 	.word	0x00000020
        /*012c*/ 	.short	0x0100
        /*012e*/ 	.byte	0x04
	.zero		1


	//   ....[4]....
        /*0130*/ 	.word	0x00000690
        /*0134*/ 	.word	0x000000ff
        /*0138*/ 	.word	0x00000010
        /*013c*/ 	.short	0x0100
        /*013e*/ 	.byte	0x04
	.zero		1


	//   ....[5]....
        /*0140*/ 	.word	0x000006a0
        /*0144*/ 	.word	0x000000ff
        /*0148*/ 	.word	0x00000028
        /*014c*/ 	.short	0x0100
        /*014e*/ 	.byte	0x04
	.zero		1


	//   ....[6]....
        /*0150*/ 	.word	0x000007d0
        /*0154*/ 	.word	0x000000ff
        /*0158*/ 	.word	0x00000030
        /*015c*/ 	.short	0x0100
        /*015e*/ 	.byte	0x04
	.zero		1


	//   ....[7]....
        /*0160*/ 	.word	0x000007e0
        /*0164*/ 	.word	0x000000ff
        /*0168*/ 	.word	0x00000038
        /*016c*/ 	.short	0x0100
        /*016e*/ 	.byte	0x04
	.zero		1


	//   ....[8]....
        /*0170*/ 	.word	0x000008d0
        /*0174*/ 	.word	0x000000ff
        /*0178*/ 	.word	0x00000040
        /*017c*/ 	.short	0x0100
        /*017e*/ 	.byte	0x06
	.zero		1


	//   ....[9]....
        /*0180*/ 	.word	0x000008e0
        /*0184*/ 	.word	0x000000ff
        /*0188*/ 	.word	0x00000048
        /*018c*/ 	.short	0x0100
        /*018e*/ 	.byte	0x06
	.zero		1


	//   ....[10]....
        /*0190*/ 	.word	0x00000a20
        /*0194*/ 	.word	0x000000ff
        /*0198*/ 	.word	0x00000050
        /*019c*/ 	.short	0x0100
        /*019e*/ 	.byte	0x06
	.zero		1


	//   ....[11]....
        /*01a0*/ 	.word	0x00000a30
        /*01a4*/ 	.word	0x000000ff
        /*01a8*/ 	.word	0x00000060
        /*01ac*/ 	.short	0x0100
        /*01ae*/ 	.byte	0x06
	.zero		1


	//   ....[12]....
        /*01b0*/ 	.word	0x00000a40
        /*01b4*/ 	.word	0x000000ff
        /*01b8*/ 	.word	0x00000058
        /*01bc*/ 	.short	0x0100
        /*01be*/ 	.byte	0x06
	.zero		1


	//   ....[13]....
        /*01c0*/ 	.word	0x00000a50
        /*01c4*/ 	.word	0x000000ff
        /*01c8*/ 	.word	0x00000068
        /*01cc*/ 	.short	0x0100
        /*01ce*/ 	.byte	0x06
	.zero		1


	//   ....[14]....
        /*01d0*/ 	.word	0x00000b80
        /*01d4*/ 	.word	0x000000ff
        /*01d8*/ 	.word	0x00000070
        /*01dc*/ 	.short	0x0100
        /*01de*/ 	.byte	0x04
	.zero		1


	//   ....[15]....
        /*01e0*/ 	.word	0x00000b90
        /*01e4*/ 	.word	0x000000ff
        /*01e8*/ 	.word	0x00000090
        /*01ec*/ 	.short	0x0100
        /*01ee*/ 	.byte	0x04
	.zero		1


	//   ....[16]....
        /*01f0*/ 	.word	0x00000ba0
        /*01f4*/ 	.word	0x000000ff
        /*01f8*/ 	.word	0x00000078
        /*01fc*/ 	.short	0x0100
        /*01fe*/ 	.byte	0x04
	.zero		1


	//   ....[17]....
        /*0200*/ 	.word	0x00000bb0
        /*0204*/ 	.word	0x000000ff
        /*0208*/ 	.word	0x00000098
        /*020c*/ 	.short	0x0100
        /*020e*/ 	.byte	0x04
	.zero		1


	//   ....[18]....
        /*0210*/ 	.word	0x00000bc0
        /*0214*/ 	.word	0x000000ff
        /*0218*/ 	.word	0x00000080
        /*021c*/ 	.short	0x0100
        /*021e*/ 	.byte	0x04
	.zero		1


	//   ....[19]....
        /*0220*/ 	.word	0x00000bd0
        /*0224*/ 	.word	0x000000ff
        /*0228*/ 	.word	0x000000a0
        /*022c*/ 	.short	0x0100
        /*022e*/ 	.byte	0x04
	.zero		1


	//   ....[20]....
        /*0230*/ 	.word	0x00000be0
        /*0234*/ 	.word	0x000000ff
        /*0238*/ 	.word	0x00000088
        /*023c*/ 	.short	0x0100
        /*023e*/ 	.byte	0x04
	.zero		1


	//   ....[21]....
        /*0240*/ 	.word	0x00000bf0
        /*0244*/ 	.word	0x000000ff
        /*0248*/ 	.word	0x000000a8
        /*024c*/ 	.short	0x0100
        /*024e*/ 	.byte	0x04
	.zero		1


	//   ....[22]....
        /*0250*/ 	.word	0x00000cf0
        /*0254*/ 	.word	0x000000ff
        /*0258*/ 	.word	0x000000b0
        /*025c*/ 	.short	0x0100
        /*025e*/ 	.byte	0x04
	.zero		1


	//   ....[23]....
        /*0260*/ 	.word	0x00000d00
        /*0264*/ 	.word	0x000000ff
        /*0268*/ 	.word	0x000000c0
        /*026c*/ 	.short	0x0100
        /*026e*/ 	.byte	0x04
	.zero		1


	//   ....[24]....
        /*0270*/ 	.word	0x00000d10
        /*0274*/ 	.word	0x000000ff
        /*0278*/ 	.word	0x000000b8
        /*027c*/ 	.short	0x0100
        /*027e*/ 	.byte	0x04
	.zero		1


	//   ....[25]....
        /*0280*/ 	.word	0x00000d20
        /*0284*/ 	.word	0x000000ff
        /*0288*/ 	.word	0x000000c8
        /*028c*/ 	.short	0x0100
        /*028e*/ 	.byte	0x04
	.zero		1


	//   ....[26]....
        /*0290*/ 	.word	0x00000e20
        /*0294*/ 	.word	0x000000ff
        /*0298*/ 	.word	0x000000d0
        /*029c*/ 	.short	0x0100
        /*029e*/ 	.byte	0x06
	.zero		1


	//   ....[27]....
        /*02a0*/ 	.word	0x00001a00
        /*02a4*/ 	.word	0x00000000
        /*02a8*/ 	.word	0x000000c0
        /*02ac*/ 	.short	0x010a
        /*02ae*/ 	.byte	0xff
	.zero		1


	//   ....[28]....
        /*02b0*/ 	.word	0x00001a30
        /*02b4*/ 	.word	0x00000000
        /*02b8*/ 	.word	0x000000b0
        /*02bc*/ 	.short	0x0101
        /*02be*/ 	.byte	0xff
	.zero		1


	//   ....[29]....
        /*02c0*/ 	.word	0x00001ad0
        /*02c4*/ 	.word	0x000000ff
        /*02c8*/ 	.word	0x00000018
        /*02cc*/ 	.short	0x010a
        /*02ce*/ 	.byte	0x04
	.zero		1


	//   ....[30]....
        /*02d0*/ 	.word	0x00001ba0
        /*02d4*/ 	.word	0x000000ff
        /*02d8*/ 	.word	0x00000018
        /*02dc*/ 	.short	0x010a
        /*02de*/ 	.byte	0x21
	.zero		1


	//   ....[31]....
        /*02e0*/ 	.word	0x00001d50
        /*02e4*/ 	.word	0x000000ff
        /*02e8*/ 	.word	0x00000018
        /*02ec*/ 	.short	0x010a
        /*02ee*/ 	.byte	0x05
	.zero		1


	//   ....[32]....
        /*02f0*/ 	.word	0x00001e60
        /*02f4*/ 	.word	0x000000ff
        /*02f8*/ 	.word	0x00000048
        /*02fc*/ 	.short	0x0101
        /*02fe*/ 	.byte	0x0d
	.zero		1


	//   ....[33]....
        /*0300*/ 	.word	0x00001e80
        /*0304*/ 	.word	0x000000ff
        /*0308*/ 	.word	0x00000018
        /*030c*/ 	.short	0x010a
        /*030e*/ 	.byte	0x04
	.zero		1


	//   ....[34]....
        /*0310*/ 	.word	0x00001f00
        /*0314*/ 	.word	0x000000ff
        /*0318*/ 	.word	0x00000018
        /*031c*/ 	.short	0x010a
        /*031e*/ 	.byte	0x11
	.zero		1


	//   ....[35]....
        /*0320*/ 	.word	0x000020a0
        /*0324*/ 	.word	0x000000ff
        /*0328*/ 	.word	0x00000018
        /*032c*/ 	.short	0x010a
        /*032e*/ 	.byte	0x05
	.zero		1


	//   ....[36]....
        /*0330*/ 	.word	0x000021e0
        /*0334*/ 	.word	0x00000003
        /*0338*/ 	.word	0x00000050
        /*033c*/ 	.short	0x010a
        /*033e*/ 	.byte	0xff
	.zero		1


	//   ....[37]....
        /*0340*/ 	.word	0x00002330
        /*0344*/ 	.word	0x00000000
        /*0348*/ 	.word	0x00000000
        /*034c*/ 	.short	0x0101
        /*034e*/ 	.byte	0xff
	.zero		1


	//   ....[38]....
        /*0350*/ 	.word	0x000028d0
        /*0354*/ 	.word	0x000000ff
        /*0358*/ 	.word	0x00000000
        /*035c*/ 	.short	0x010a
        /*035e*/ 	.byte	0x04
	.zero		1


	//   ....[39]....
        /*0360*/ 	.word	0x00002960
        /*0364*/ 	.word	0x000000ff
        /*0368*/ 	.word	0x00000000
        /*036c*/ 	.short	0x010a
        /*036e*/ 	.byte	0x05
	.zero		1


	//   ....[40]....
        /*0370*/ 	.word	0x00002a00
        /*0374*/ 	.word	0x00000000
        /*0378*/ 	.word	0x00000000
        /*037c*/ 	.short	0x010a
        /*037e*/ 	.byte	0xff
	.zero		1


	//   ....[41]....
        /*0380*/ 	.word	0x00002b40
        /*0384*/ 	.word	0x00000002
        /*0388*/ 	.word	0x000000b0
        /*038c*/ 	.short	0x010a
        /*038e*/ 	.byte	0xff
	.zero		1


	//   ....[42]....
        /*0390*/ 	.word	0x00002bb0
        /*0394*/ 	.word	0x00000002
        /*0398*/ 	.word	0x00000000
        /*039c*/ 	.short	0x0101
        /*039e*/ 	.byte	0xff
	.zero		1


	//   ....[43]....
        /*03a0*/ 	.word	0x00002bd0
        /*03a4*/ 	.word	0x000000ff
        /*03a8*/ 	.word	0x00000060
        /*03ac*/ 	.short	0x010a
        /*03ae*/ 	.byte	0x04
	.zero		1


	//   ....[44]....
        /*03b0*/ 	.word	0x00002cf0
        /*03b4*/ 	.word	0x00000002
        /*03b8*/ 	.word	0x00000050
        /*03bc*/ 	.short	0x010a
        /*03be*/ 	.byte	0xff
	.zero		1


	//   ....[45]....
        /*03c0*/ 	.word	0x00002df0
        /*03c4*/ 	.word	0x00000002
        /*03c8*/ 	.word	0x00000000
        /*03cc*/ 	.short	0x0101
        /*03ce*/ 	.byte	0xff
	.zero		1


	//   ....[46]....
        /*03d0*/ 	.word	0x00002e80
        /*03d4*/ 	.word	0x000000ff
        /*03d8*/ 	.word	0x00000060
        /*03dc*/ 	.short	0x0106
        /*03de*/ 	.byte	0x04
	.zero		1


	//   ....[47]....
        /*03e0*/ 	.word	0x00002ea0
        /*03e4*/ 	.word	0x000000ff
        /*03e8*/ 	.word	0x00000060
        /*03ec*/ 	.short	0x010a
        /*03ee*/ 	.byte	0x04
	.zero		1


	//   ....[48]....
        /*03f0*/ 	.word	0x00002f30
        /*03f4*/ 	.word	0x000000ff
        /*03f8*/ 	.word	0x00000060
        /*03fc*/ 	.short	0x0106
        /*03fe*/ 	.byte	0x07
	.zero		1


	//   ....[49]....
        /*0400*/ 	.word	0x00002f70
        /*0404*/ 	.word	0x00000000
        /*0408*/ 	.word	0x00000060
        /*040c*/ 	.short	0x010a
        /*040e*/ 	.byte	0xff
	.zero		1


	//   ....[50]....
        /*0410*/ 	.word	0x000031c0
        /*0414*/ 	.word	0x000000ff
        /*0418*/ 	.word	0x00000008
        /*041c*/ 	.short	0x010a
        /*041e*/ 	.byte	0x05
	.zero		1


	//   ....[51]....
        /*0420*/ 	.word	0x000031e0
        /*0424*/ 	.word	0x000000ff
        /*0428*/ 	.word	0x00000008
        /*042c*/ 	.short	0x010a
        /*042e*/ 	.byte	0x05
	.zero		1


	//   ....[52]....
        /*0430*/ 	.word	0x00003370
        /*0434*/ 	.word	0x000000ff
        /*0438*/ 	.word	0x00000008
        /*043c*/ 	.short	0x010a
        /*043e*/ 	.byte	0x05
	.zero		1


	//   ....[53]....
        /*0440*/ 	.word	0x00003390
        /*0444*/ 	.word	0x000000ff
        /*0448*/ 	.word	0x00000008
        /*044c*/ 	.short	0x010a
        /*044e*/ 	.byte	0x05
	.zero		1


	//   ....[54]....
        /*0450*/ 	.word	0x00003450
        /*0454*/ 	.word	0x000000ff
        /*0458*/ 	.word	0x00000000
        /*045c*/ 	.short	0x0101
        /*045e*/ 	.byte	0x04
	.zero		1


	//   ....[55]....
        /*0460*/ 	.word	0x00003750
        /*0464*/ 	.word	0x00000000
        /*0468*/ 	.word	0x00000050
        /*046c*/ 	.short	0x010a
        /*046e*/ 	.byte	0xff
	.zero		1


	//   ....[56]....
        /*0470*/ 	.word	0x00003810
        /*0474*/ 	.word	0x00000000
        /*0478*/ 	.word	0x00000000
        /*047c*/ 	.short	0x0101
        /*047e*/ 	.byte	0xff
	.zero		1


	//   ....[57]....
        /*0480*/ 	.word	0x000038d0
        /*0484*/ 	.word	0x000000ff
        /*0488*/ 	.word	0x00000000
        /*048c*/ 	.short	0x010a
        /*048e*/ 	.byte	0x04
	.zero		1


	//   ....[58]....
        /*0490*/ 	.word	0x000038e0
        /*0494*/ 	.word	0x000000ff
        /*0498*/ 	.word	0x00000090
        /*049c*/ 	.short	0x010a
        /*049e*/ 	.byte	0x17
	.zero		1


	//   ....[59]....
        /*04a0*/ 	.word	0x00003990
        /*04a4*/ 	.word	0x000000ff
        /*04a8*/ 	.word	0x00000000
        /*04ac*/ 	.short	0x010a
        /*04ae*/ 	.byte	0x05
	.zero		1


	//   ....[60]....
        /*04b0*/ 	.word	0x00003ad0
        /*04b4*/ 	.word	0x000000ff
        /*04b8*/ 	.word	0x00000000
        /*04bc*/ 	.short	0x010a
        /*04be*/ 	.byte	0x04
	.zero		1


	//   ....[61]....
        /*04c0*/ 	.word	0x00003d20
        /*04c4*/ 	.word	0x000000ff
        /*04c8*/ 	.word	0x00000000
        /*04cc*/ 	.short	0x010a
        /*04ce*/ 	.byte	0x04
	.zero		1


	//   ....[62]....
        /*04d0*/ 	.word	0x00003db0
        /*04d4*/ 	.word	0x000000ff
        /*04d8*/ 	.word	0x00000000
        /*04dc*/ 	.short	0x010a
        /*04de*/ 	.byte	0x05
	.zero		1


	//   ....[63]....
        /*04e0*/ 	.word	0x00003e40
        /*04e4*/ 	.word	0x000000ff
        /*04e8*/ 	.word	0x00000000
        /*04ec*/ 	.short	0x010a
        /*04ee*/ 	.byte	0x05
	.zero		1


	//   ....[64]....
        /*04f0*/ 	.word	0x00003ee0
        /*04f4*/ 	.word	0x00000000
        /*04f8*/ 	.word	0x00000000
        /*04fc*/ 	.short	0x010a
        /*04fe*/ 	.byte	0xff
	.zero		1


	//   ....[65]....
        /*0500*/ 	.word	0x00003f20
        /*0504*/ 	.word	0x00000000
        /*0508*/ 	.word	0x00000000
        /*050c*/ 	.short	0x010a
        /*050e*/ 	.byte	0xff
	.zero		1


	//   ....[66]....
        /*0510*/ 	.word	0x00003f90
        /*0514*/ 	.word	0x000000ff
        /*0518*/ 	.word	0x00000000
        /*051c*/ 	.short	0x0101
        /*051e*/ 	.byte	0x04
	.zero		1


	//   ....[67]....
        /*0520*/ 	.word	0x00003fd0
        /*0524*/ 	.word	0x000000ff
        /*0528*/ 	.word	0x000000d0
        /*052c*/ 	.short	0x010a
        /*052e*/ 	.byte	0x11
	.zero		1


	//   ....[68]....
        /*0530*/ 	.word	0x00004020
        /*0534*/ 	.word	0x000000ff
        /*0538*/ 	.word	0x00000000
        /*053c*/ 	.short	0x0101
        /*053e*/ 	.byte	0x04
	.zero		1


	//   ....[69]....
        /*0540*/ 	.word	0x000044a0
        /*0544*/ 	.word	0x00000007
        /*0548*/ 	.word	0x00000050
        /*054c*/ 	.short	0x010a
        /*054e*/ 	.byte	0xff
	.zero		1


	//   ....[70]....
        /*0550*/ 	.word	0x00004610
        /*0554*/ 	.word	0x00000000
        /*0558*/ 	.word	0x00000000
        /*055c*/ 	.short	0x0101
        /*055e*/ 	.byte	0xff
	.zero		1


	//   ....[71]....
        /*0560*/ 	.word	0x00004a80
        /*0564*/ 	.word	0x000000ff
        /*0568*/ 	.word	0x00000048
        /*056c*/ 	.short	0x010a
        /*056e*/ 	.byte	0x11
	.zero		1


	//   ....[72]....
        /*0570*/ 	.word	0x00004c00
        /*0574*/ 	.word	0x000000ff
        /*0578*/ 	.word	0x00000038
        /*057c*/ 	.short	0x010a
        /*057e*/ 	.byte	0x11
	.zero		1


	//   ....[73]....
        /*0580*/ 	.word	0x00004e10
        /*0584*/ 	.word	0x000000ff
        /*0588*/ 	.word	0x00000030
        /*058c*/ 	.short	0x010b
        /*058e*/ 	.byte	0x11
	.zero		1


	//   ....[74]....
        /*0590*/ 	.word	0x00004e20
        /*0594*/ 	.word	0x000000ff
        /*0598*/ 	.word	0x00000000
        /*059c*/ 	.short	0x0101
        /*059e*/ 	.byte	0x1b
	.zero		1


	//   ....[75]....
        /*05a0*/ 	.word	0x00004e60
        /*05a4*/ 	.word	0x00000000
        /*05a8*/ 	.word	0x00000038
        /*05ac*/ 	.short	0x010a
        /*05ae*/ 	.byte	0xff
	.zero		1


	//   ....[76]....
        /*05b0*/ 	.word	0x00005180
        /*05b4*/ 	.word	0x00000003
        /*05b8*/ 	.word	0x00000050
        /*05bc*/ 	.short	0x010a
        /*05be*/ 	.byte	0xff
	.zero		1


	//   ....[77]....
        /*05c0*/ 	.word	0x00005300
        /*05c4*/ 	.word	0x00000000
        /*05c8*/ 	.word	0x00000000
        /*05cc*/ 	.short	0x0101
        /*05ce*/ 	.byte	0xff
	.zero		1


	//   ....[78]....
        /*05d0*/ 	.word	0x00005d90
        /*05d4*/ 	.word	0x000000ff
        /*05d8*/ 	.word	0x00000030
        /*05dc*/ 	.short	0x010a
        /*05de*/ 	.byte	0x2c
	.zero		1


	//   ....[79]....
        /*05e0*/ 	.word	0x00005da0
        /*05e4*/ 	.word	0x0000008f
        /*05e8*/ 	.word	0x00000070
        /*05ec*/ 	.short	0x010a
        /*05ee*/ 	.byte	0xff
	.zero		1


	//   ....[80]....
        /*05f0*/ 	.word	0x00005f30
        /*05f4*/ 	.word	0x000000ff
        /*05f8*/ 	.word	0x00000030
        /*05fc*/ 	.short	0x010a
        /*05fe*/ 	.byte	0x2c
	.zero		1


	//   ....[81]....
        /*0600*/ 	.word	0x00006040
        /*0604*/ 	.word	0x000000ff
        /*0608*/ 	.word	0x00000000
        /*060c*/ 	.short	0x0101
        /*060e*/ 	.byte	0x04
	.zero		1


	//   ....[82]....
        /*0610*/ 	.word	0x000060a0
        /*0614*/ 	.word	0x0000008f
        /*0618*/ 	.word	0x00000070
        /*061c*/ 	.short	0x010a
        /*061e*/ 	.byte	0xff
	.zero		1


	//   ....[83]....
        /*0620*/ 	.word	0x00006690
        /*0624*/ 	.word	0x0000008f
        /*0628*/ 	.word	0x00000000
        /*062c*/ 	.short	0x0101
        /*062e*/ 	.byte	0xff
	.zero		1


	//   ....[84]....
        /*0630*/ 	.word	0x000074f0
        /*0634*/ 	.word	0x00000000
        /*0638*/ 	.word	0x000000c0
        /*063c*/ 	.short	0x010a
        /*063e*/ 	.byte	0xff
	.zero		1


	//   ....[85]....
        /*0640*/ 	.word	0x00007550
        /*0644*/ 	.word	0x00000000
        /*0648*/ 	.word	0x00000018
        /*064c*/ 	.short	0x010a
        /*064e*/ 	.byte	0xff
	.zero		1


	//   ....[86]....
        /*0650*/ 	.word	0x000075b0
        /*0654*/ 	.word	0x00000000
        /*0658*/ 	.word	0x00000018
        /*065c*/ 	.short	0x010a
        /*065e*/ 	.byte	0xff
	.zero		1


	//   ....[87]....
        /*0660*/ 	.word	0x00007600
        /*0664*/ 	.word	0x00000003
        /*0668*/ 	.word	0x00000050
        /*066c*/ 	.short	0x010a
        /*066e*/ 	.byte	0xff
	.zero		1


	//   ....[88]....
        /*0670*/ 	.word	0x00007660
        /*0674*/ 	.word	0x00000000
        /*0678*/ 	.word	0x00000000
        /*067c*/ 	.short	0x010a
        /*067e*/ 	.byte	0xff
	.zero		1


	//   ....[89]....
        /*0680*/ 	.word	0x000076c0
        /*0684*/ 	.word	0x00000000
        /*0688*/ 	.word	0x00000000
        /*068c*/ 	.short	0x010a
        /*068e*/ 	.byte	0xff
	.zero		1


	//   ....[90]....
        /*0690*/ 	.word	0x00007710
        /*0694*/ 	.word	0x00000002
        /*0698*/ 	.word	0x000000b0
        /*069c*/ 	.short	0x010a
        /*069e*/ 	.byte	0xff
	.zero		1


	//   ....[91]....
        /*06a0*/ 	.word	0x00007770
        /*06a4*/ 	.word	0x00000002
        /*06a8*/ 	.word	0x00000060
        /*06ac*/ 	.short	0x010a
        /*06ae*/ 	.byte	0xff
	.zero		1


	//   ....[92]....
        /*06b0*/ 	.word	0x000077c0
        /*06b4*/ 	.word	0x00000002
        /*06b8*/ 	.word	0x00000050
        /*06bc*/ 	.short	0x010a
        /*06be*/ 	.byte	0xff
	.zero		1


	//   ....[93]....
        /*06c0*/ 	.word	0x00007820
        /*06c4*/ 	.word	0x00000000
        /*06c8*/ 	.word	0x00000060
        /*06cc*/ 	.short	0x010a
        /*06ce*/ 	.byte	0xff
	.zero		1


	//   ....[94]....
        /*06d0*/ 	.word	0x00007880
        /*06d4*/ 	.word	0x00000005
        /*06d8*/ 	.word	0x00000008
        /*06dc*/ 	.short	0x010a
        /*06de*/ 	.byte	0xff
	.zero		1


	//   ....[95]....
        /*06e0*/ 	.word	0x00007970
        /*06e4*/ 	.word	0x00000000
        /*06e8*/ 	.word	0x00000008
        /*06ec*/ 	.short	0x010a
        /*06ee*/ 	.byte	0xff
	.zero		1


	//   ....[96]....
        /*06f0*/ 	.word	0x000079c0
        /*06f4*/ 	.word	0x00000000
        /*06f8*/ 	.word	0x00000050
        /*06fc*/ 	.short	0x010a
        /*06fe*/ 	.byte	0xff
	.zero		1


	//   ....[97]....
        /*0700*/ 	.word	0x00007a20
        /*0704*/ 	.word	0x00000000
        /*0708*/ 	.word	0x00000090
        /*070c*/ 	.short	0x010a
        /*070e*/ 	.byte	0xff
	.zero		1


	//   ....[98]....
        /*0710*/ 	.word	0x00007a80
        /*0714*/ 	.word	0x00000000
        /*0718*/ 	.word	0x00000000
        /*071c*/ 	.short	0x010a
        /*071e*/ 	.byte	0xff
	.zero		1


	//   ....[99]....
        /*0720*/ 	.word	0x00007ae0
        /*0724*/ 	.word	0x00000000
        /*0728*/ 	.word	0x00000000
        /*072c*/ 	.short	0x010a
        /*072e*/ 	.byte	0xff
	.zero		1


	//   ....[100]....
        /*0730*/ 	.word	0x00007b40
        /*0734*/ 	.word	0x00000000
        /*0738*/ 	.word	0x00000000
        /*073c*/ 	.short	0x010a
        /*073e*/ 	.byte	0xff
	.zero		1


	//   ....[101]....
        /*0740*/ 	.word	0x00007ba0
        /*0744*/ 	.word	0x00000000
        /*0748*/ 	.word	0x00000000
        /*074c*/ 	.short	0x010a
        /*074e*/ 	.byte	0xff
	.zero		1


	//   ....[102]....
        /*0750*/ 	.word	0x00007c00
        /*0754*/ 	.word	0x00000000
        /*0758*/ 	.word	0x000000d0
        /*075c*/ 	.short	0x010a
        /*075e*/ 	.byte	0xff
	.zero		1


	//   ....[103]....
        /*0760*/ 	.word	0x00007c50
        /*0764*/ 	.word	0x00000007
        /*0768*/ 	.word	0x00000050
        /*076c*/ 	.short	0x010a
        /*076e*/ 	.byte	0xff
	.zero		1


	//   ....[104]....
        /*0770*/ 	.word	0x00007cb0
        /*0774*/ 	.word	0x00000000
        /*0778*/ 	.word	0x00000048
        /*077c*/ 	.short	0x010a
        /*077e*/ 	.byte	0xff
	.zero		1


	//   ....[105]....
        /*0780*/ 	.word	0x00007d10
        /*0784*/ 	.word	0x00000000
        /*0788*/ 	.word	0x00000038
        /*078c*/ 	.short	0x010a
        /*078e*/ 	.byte	0xff
	.zero		1


	//   ....[106]....
        /*0790*/ 	.word	0x00007d60
        /*0794*/ 	.word	0x00000003
        /*0798*/ 	.word	0x00000050
        /*079c*/ 	.short	0x010a
        /*079e*/ 	.byte	0xff
	.zero		1


	//   ....[107]....
        /*07a0*/ 	.word	0x00007dc0
        /*07a4*/ 	.word	0x00000000
        /*07a8*/ 	.word	0x00000030
        /*07ac*/ 	.short	0x010a
        /*07ae*/ 	.byte	0xff
	.zero		1


	//   ....[108]....
        /*07b0*/ 	.word	0x00007e10
        /*07b4*/ 	.word	0x0000008f
        /*07b8*/ 	.word	0x00000070
        /*07bc*/ 	.short	0x010a
        /*07be*/ 	.byte	0xff
	.zero		1


	//----- nvinfo : EIATTR_NUM_MBARRIERS
	.align		4
.L_47:
        /*07c0*/ 	.byte	0x03, 0x38
        /*07c2*/ 	.short	0x001b


	//----- nvinfo : EIATTR_EXIT_INSTR_OFFSETS
	.align		4
        /*07c4*/ 	.byte	0x04, 0x1c
        /*07c6*/ 	.short	(.L_49 - .L_48)


	//   ....[0]....
.L_48:
        /*07c8*/ 	.word	0x00002a30


	//   ....[1]....
        /*07cc*/ 	.word	0x00002f40


	//   ....[2]....
        /*07d0*/ 	.word	0x00002fa0


	//   ....[3]....
        /*07d4*/ 	.word	0x00004250


	//   ....[4]....
        /*07d8*/ 	.word	0x00004e90


	//   ....[5]....
        /*07dc*/ 	.word	0x00004ed0


	//   ....[6]....
        /*07e0*/ 	.word	0x000074e0


	//----- nvinfo : EIATTR_MAX_THREADS
	.align		4
.L_49:
        /*07e4*/ 	.byte	0x04, 0x05
        /*07e6*/ 	.short	(.L_51 - .L_50)
.L_50:
        /*07e8*/ 	.word	0x00000100
        /*07ec*/ 	.word	0x00000001
        /*07f0*/ 	.word	0x00000001


	//----- nvinfo : EIATTR_CRS_STACK_SIZE
	.align		4
.L_51:
        /*07f4*/ 	.byte	0x04, 0x1e
        /*07f6*/ 	.short	(.L_53 - .L_52)
.L_52:
        /*07f8*/ 	.word	0x00000000


	//----- nvinfo : EIATTR_CBANK_PARAM_SIZE
	.align		4
.L_53:
        /*07fc*/ 	.byte	0x03, 0x19
        /*07fe*/ 	.short	0x0800


	//----- nvinfo : EIATTR_PARAM_CBANK
	.align		4
        /*0800*/ 	.byte	0x04, 0x0a
        /*0802*/ 	.short	(.L_55 - .L_54)
	.align		4
.L_54:
        /*0804*/ 	.word	index@(.nv.constant0._ZN7cutlass13device_kernelINS_4gemm6kernel13GemmUniversalIN4cute5tupleIJiiiiEEENS1_10collective13CollectiveMmaINS1_35MainloopSm100TmaUmmaWarpSpecializedILi3ELi2ELi4ENS5_IJNS4_1CILi2EEESB_NSA_ILi1EEEEEEEENS5_IJNSA_ILi256EEENSA_ILi64EEESG_EEENS_12float_e5m2_tENS5_IJlSC_lEEESI_SJ_NS4_8TiledMMAINS4_8MMA_AtomIJNS4_10MMA_TraitsINS4_25SM100_MMA_F8F6F4_2x1SM_SSEJSI_SI_fSF_SG_NS4_17integral_constantINS4_4UMMA5MajorELSQ_0EEESR_NSO_INSP_7ScaleInELSS_0EEEST_EEEEEENS4_6LayoutINS5_IJSC_SC_SC_EEENS5_IJNSA_ILi0EEESY_SY_EEEEENS5_IJNS4_10UnderscoreES11_S11_EEEEENS4_28SM100_TMA_2SM_LOAD_MULTICASTENS4_14ComposedLayoutINS4_7SwizzleILi2ELi4ELi3EEENS4_18smem_ptr_flag_bitsILi8EEENSW_INS5_IJNSA_ILi8EEESG_EEENS5_IJSG_SC_EEEEEEEvNS4_8identityENS4_18SM100_TMA_2SM_LOADES1E_vS1F_EENS_8epilogue10collective18CollectiveEpilogueINS1I_23Sm100TmaWarpSpecializedILi1ELi1ELi64ELb0ELb0EEEJNS5_IJNSA_ILi128EEESG_SG_EEENS5_IJNSW_IS1N_SC_EENSW_ISG_SC_EEEEESI_SJ_SI_SJ_NS1I_6fusion15FusionCallbacksIS1M_NS1S_17LinearCombinationISI_fSI_fLNS_15FloatRoundStyleE2EEES1O_S1R_JEEENS4_5SM1004TMEM4LOAD26SM100_TMEM_LOAD_32dp32b64xENS4_13SM90_TMA_LOADES1E_NS4_39AutoVectorizingCopyWithAssumedAlignmentILi128EEENS4_14SM90_TMA_STOREES1E_S24_S24_EEEvvEEEEvNT_6ParamsE)
        /*0808*/ 	.short	0x0380
        /*080a*/ 	.short	0x0800


	//----- nvinfo : EIATTR_SW_WAR
	.align		4
.L_55:
        /*080c*/ 	.byte	0x04, 0x36
        /*080e*/ 	.short	(.L_57 - .L_56)
.L_56:
        /*0810*/ 	.word	0x00000008
.L_57:


//--------------------- .nv.callgraph             --------------------------
	.section	.nv.callgraph,"",@"SHT_CUDA_CALLGRAPH"
	.align	4
	.sectionentsize	8
	.align		4
        /*0000*/ 	.word	0x00000000
	.align		4
        /*0004*/ 	.word	0xffffffff
	.align		4
        /*0008*/ 	.word	index@(_ZN7cutlass13device_kernelINS_4gemm6kernel13GemmUniversalIN4cute5tupleIJiiiiEEENS1_10collective13CollectiveMmaINS1_35MainloopSm100TmaUmmaWarpSpecializedILi3ELi2ELi4ENS5_IJNS4_1CILi2EEESB_NSA_ILi1EEEEEEEENS5_IJNSA_ILi256EEENSA_ILi64EEESG_EEENS_12float_e5m2_tENS5_IJlSC_lEEESI_SJ_NS4_8TiledMMAINS4_8MMA_AtomIJNS4_10MMA_TraitsINS4_25SM100_MMA_F8F6F4_2x1SM_SSEJSI_SI_fSF_SG_NS4_17integral_constantINS4_4UMMA5MajorELSQ_0EEESR_NSO_INSP_7ScaleInELSS_0EEEST_EEEEEENS4_6LayoutINS5_IJSC_SC_SC_EEENS5_IJNSA_ILi0EEESY_SY_EEEEENS5_IJNS4_10UnderscoreES11_S11_EEEEENS4_28SM100_TMA_2SM_LOAD_MULTICASTENS4_14ComposedLayoutINS4_7SwizzleILi2ELi4ELi3EEENS4_18smem_ptr_flag_bitsILi8EEENSW_INS5_IJNSA_ILi8EEESG_EEENS5_IJSG_SC_EEEEEEEvNS4_8identityENS4_18SM100_TMA_2SM_LOADES1E_vS1F_EENS_8epilogue10collective18CollectiveEpilogueINS1I_23Sm100TmaWarpSpecializedILi1ELi1ELi64ELb0ELb0EEEJNS5_IJNSA_ILi128EEESG_SG_EEENS5_IJNSW_IS1N_SC_EENSW_ISG_SC_EEEEESI_SJ_SI_SJ_NS1I_6fusion15FusionCallbacksIS1M_NS1S_17LinearCombinationISI_fSI_fLNS_15FloatRoundStyleE2EEES1O_S1R_JEEENS4_5SM1004TMEM4LOAD26SM100_TMEM_LOAD_32dp32b64xENS4_13SM90_TMA_LOADES1E_NS4_39AutoVectorizingCopyWithAssumedAlignmentILi128EEENS4_14SM90_TMA_STOREES1E_S24_S24_EEEvvEEEEvNT_6ParamsE)
	.align		4
        /*000c*/ 	.word	index@(__assertfail)
	.align		4
        /*0010*/ 	.word	0x00000000
	.align		4
        /*0014*/ 	.word	0xfffffffe
	.align		4
        /*0018*/ 	.word	0x00000000
	.align		4
        /*001c*/ 	.word	0xfffffffd
	.align		4
        /*0020*/ 	.word	0x00000000
	.align		4
        /*0024*/ 	.word	0xfffffffc


//--------------------- .nv.constant4             --------------------------
	.section	.nv.constant4,"a",@progbits
	.align	8
	.align		8
.nv.constant4:
        /*0000*/ 	.dword	__assertfail
	.align		8
        /*0008*/ 	.dword	__unnamed_1
	.align		8
        /*0010*/ 	.dword	__unnamed_2
	.align		8
        /*0018*/ 	.dword	_ZN39_INTERNAL_8d8b1718_4_k_cu_cb21641e_85954cuda3std3__45__cpo5beginE
	.align		8
        /*0020*/ 	.dword	_ZN39_INTERNAL_8d8b1718_4_k_cu_cb21641e_85954cuda3std3__45__cpo3endE
	.align		8
        /*0028*/ 	.dword	_ZN39_INTERNAL_8d8b1718_4_k_cu_cb21641e_85954cuda3std3__45__cpo6cbeginE
	.align		8
        /*0030*/ 	.dword	_ZN39_INTERNAL_8d8b1718_4_k_cu_cb21641e_85954cuda3std3__45__cpo4cendE
	.align		8
        /*0038*/ 	.dword	_ZN39_INTERNAL_8d8b1718_4_k_cu_cb21641e_85954cuda3std3__441_GLOBAL__N__8d8b1718_4_k_cu_cb21641e_85956ignoreE
	.align		8
        /*0040*/ 	.dword	_ZN39_INTERNAL_8d8b1718_4_k_cu_cb21641e_85954cuda3std3__419piecewise_constructE
	.align		8
        /*0048*/ 	.dword	_ZN39_INTERNAL_8d8b1718_4_k_cu_cb21641e_85954cuda3std3__48in_placeE
	.align		8
        /*0050*/ 	.dword	_ZN39_INTERNAL_8d8b1718_4_k_cu_cb21641e_85954cuda3std6ranges3__45__cpo4swapE
	.align		8
        /*0058*/ 	.dword	_ZN39_INTERNAL_8d8b1718_4_k_cu_cb21641e_85954cuda3std6ranges3__45__cpo9iter_moveE
	.align		8
        /*0060*/ 	.dword	_ZN39_INTERNAL_8d8b1718_4_k_cu_cb21641e_85954cute7productE
	.align		8
        /*0068*/ 	.dword	_ZN39_INTERNAL_8d8b1718_4_k_cu_cb21641e_85954cute1_E
	.align		8
        /*0070*/ 	.dword	$str$25
	.align		8
        /*0078*/ 	.dword	$str$26
	.align		8
        /*0080*/ 	.dword	$str$27
	.align		8
        /*0088*/ 	.dword	$str$28


//--------------------- .text._ZN7cutlass13device_kernelINS_4gemm6kernel13GemmUniversalIN4cute5tupleIJiiiiEEENS1_10collective13CollectiveMmaINS1_35MainloopSm100TmaUmmaWarpSpecializedILi3ELi2ELi4ENS5_IJNS4_1CILi2EEESB_NSA_ILi1EEEEEEEENS5_IJNSA_ILi256EEENSA_ILi64EEESG_EEENS_12float_e5m2_tENS5_IJlSC_lEEESI_SJ_NS4_8TiledMMAINS4_8MMA_AtomIJNS4_10MMA_TraitsINS4_25SM100_MMA_F8F6F4_2x1SM_SSEJSI_SI_fSF_SG_NS4_17integral_constantINS4_4UMMA5MajorELSQ_0EEESR_NSO_INSP_7ScaleInELSS_0EEEST_EEEEEENS4_6LayoutINS5_IJSC_SC_SC_EEENS5_IJNSA_ILi0EEESY_SY_EEEEENS5_IJNS4_10UnderscoreES11_S11_EEEEENS4_28SM100_TMA_2SM_LOAD_MULTICASTENS4_14ComposedLayoutINS4_7SwizzleILi2ELi4ELi3EEENS4_18smem_ptr_flag_bitsILi8EEENSW_INS5_IJNSA_ILi8EEESG_EEENS5_IJSG_SC_EEEEEEEvNS4_8identityENS4_18SM100_TMA_2SM_LOADES1E_vS1F_EENS_8epilogue10collective18CollectiveEpilogueINS1I_23Sm100TmaWarpSpecializedILi1ELi1ELi64ELb0ELb0EEEJNS5_IJNSA_ILi128EEESG_SG_EEENS5_IJNSW_IS1N_SC_EENSW_ISG_SC_EEEEESI_SJ_SI_SJ_NS1I_6fusion15FusionCallbacksIS1M_NS1S_17LinearCombinationISI_fSI_fLNS_15FloatRoundStyleE2EEES1O_S1R_JEEENS4_5SM1004TMEM4LOAD26SM100_TMEM_LOAD_32dp32b64xENS4_13SM90_TMA_LOADES1E_NS4_39AutoVectorizingCopyWithAssumedAlignmentILi128EEENS4_14SM90_TMA_STOREES1E_S24_S24_EEEvvEEEEvNT_6ParamsE --------------------------
	.section	.text._ZN7cutlass13device_kernelINS_4gemm6kernel13GemmUniversalIN4cute5tupleIJiiiiEEENS1_10collective13CollectiveMmaINS1_35MainloopSm100TmaUmmaWarpSpecializedILi3ELi2ELi4ENS5_IJNS4_1CILi2EEESB_NSA_ILi1EEEEEEEENS5_IJNSA_ILi256EEENSA_ILi64EEESG_EEENS_12float_e5m2_tENS5_IJlSC_lEEESI_SJ_NS4_8TiledMMAINS4_8MMA_AtomIJNS4_10MMA_TraitsINS4_25SM100_MMA_F8F6F4_2x1SM_SSEJSI_SI_fSF_SG_NS4_17integral_constantINS4_4UMMA5MajorELSQ_0EEESR_NSO_INSP_7ScaleInELSS_0EEEST_EEEEEENS4_6LayoutINS5_IJSC_SC_SC_EEENS5_IJNSA_ILi0EEESY_SY_EEEEENS5_IJNS4_10UnderscoreES11_S11_EEEEENS4_28SM100_TMA_2SM_LOAD_MULTICASTENS4_14ComposedLayoutINS4_7SwizzleILi2ELi4ELi3EEENS4_18smem_ptr_flag_bitsILi8EEENSW_INS5_IJNSA_ILi8EEESG_EEENS5_IJSG_SC_EEEEEEEvNS4_8identityENS4_18SM100_TMA_2SM_LOADES1E_vS1F_EENS_8epilogue10collective18CollectiveEpilogueINS1I_23Sm100TmaWarpSpecializedILi1ELi1ELi64ELb0ELb0EEEJNS5_IJNSA_ILi128EEESG_SG_EEENS5_IJNSW_IS1N_SC_EENSW_ISG_SC_EEEEESI_SJ_SI_SJ_NS1I_6fusion15FusionCallbacksIS1M_NS1S_17LinearCombinationISI_fSI_fLNS_15FloatRoundStyleE2EEES1O_S1R_JEEENS4_5SM1004TMEM4LOAD26SM100_TMEM_LOAD_32dp32b64xENS4_13SM90_TMA_LOADES1E_NS4_39AutoVectorizingCopyWithAssumedAlignmentILi128EEENS4_14SM90_TMA_STOREES1E_S24_S24_EEEvvEEEEvNT_6ParamsE,"ax",@progbits
	.align	128
.text._ZN7cutlass13device_kernelINS_4gemm6kernel13GemmUniversalIN4cute5tupleIJiiiiEEENS1_10collective13CollectiveMmaINS1_35MainloopSm100TmaUmmaWarpSpecializedILi3ELi2ELi4ENS5_IJNS4_1CILi2EEESB_NSA_ILi1EEEEEEEENS5_IJNSA_ILi256EEENSA_ILi64EEESG_EEENS_12float_e5m2_tENS5_IJlSC_lEEESI_SJ_NS4_8TiledMMAINS4_8MMA_AtomIJNS4_10MMA_TraitsINS4_25SM100_MMA_F8F6F4_2x1SM_SSEJSI_SI_fSF_SG_NS4_17integral_constantINS4_4UMMA5MajorELSQ_0EEESR_NSO_INSP_7ScaleInELSS_0EEEST_EEEEEENS4_6LayoutINS5_IJSC_SC_SC_EEENS5_IJNSA_ILi0EEESY_SY_EEEEENS5_IJNS4_10UnderscoreES11_S11_EEEEENS4_28SM100_TMA_2SM_LOAD_MULTICASTENS4_14ComposedLayoutINS4_7SwizzleILi2ELi4ELi3EEENS4_18smem_ptr_flag_bitsILi8EEENSW_INS5_IJNSA_ILi8EEESG_EEENS5_IJSG_SC_EEEEEEEvNS4_8identityENS4_18SM100_TMA_2SM_LOADES1E_vS1F_EENS_8epilogue10collective18CollectiveEpilogueINS1I_23Sm100TmaWarpSpecializedILi1ELi1ELi64ELb0ELb0EEEJNS5_IJNSA_ILi128EEESG_SG_EEENS5_IJNSW_IS1N_SC_EENSW_ISG_SC_EEEEESI_SJ_SI_SJ_NS1I_6fusion15FusionCallbacksIS1M_NS1S_17LinearCombinationISI_fSI_fLNS_15FloatRoundStyleE2EEES1O_S1R_JEEENS4_5SM1004TMEM4LOAD26SM100_TMEM_LOAD_32dp32b64xENS4_13SM90_TMA_LOADES1E_NS4_39AutoVectorizingCopyWithAssumedAlignmentILi128EEENS4_14SM90_TMA_STOREES1E_S24_S24_EEEvvEEEEvNT_6ParamsE:
        .type           _ZN7cutlass13device_kernelINS_4gemm6kernel13GemmUniversalIN4cute5tupleIJiiiiEEENS1_10collective13CollectiveMmaINS1_35MainloopSm100TmaUmmaWarpSpecializedILi3ELi2ELi4ENS5_IJNS4_1CILi2EEESB_NSA_ILi1EEEEEEEENS5_IJNSA_ILi256EEENSA_ILi64EEESG_EEENS_12float_e5m2_tENS5_IJlSC_lEEESI_SJ_NS4_8TiledMMAINS4_8MMA_AtomIJNS4_10MMA_TraitsINS4_25SM100_MMA_F8F6F4_2x1SM_SSEJSI_SI_fSF_SG_NS4_17integral_constantINS4_4UMMA5MajorELSQ_0EEESR_NSO_INSP_7ScaleInELSS_0EEEST_EEEEEENS4_6LayoutINS5_IJSC_SC_SC_EEENS5_IJNSA_ILi0EEESY_SY_EEEEENS5_IJNS4_10UnderscoreES11_S11_EEEEENS4_28SM100_TMA_2SM_LOAD_MULTICASTENS4_14ComposedLayoutINS4_7SwizzleILi2ELi4ELi3EEENS4_18smem_ptr_flag_bitsILi8EEENSW_INS5_IJNSA_ILi8EEESG_EEENS5_IJSG_SC_EEEEEEEvNS4_8identityENS4_18SM100_TMA_2SM_LOADES1E_vS1F_EENS_8epilogue10collective18CollectiveEpilogueINS1I_23Sm100TmaWarpSpecializedILi1ELi1ELi64ELb0ELb0EEEJNS5_IJNSA_ILi128EEESG_SG_EEENS5_IJNSW_IS1N_SC_EENSW_ISG_SC_EEEEESI_SJ_SI_SJ_NS1I_6fusion15FusionCallbacksIS1M_NS1S_17LinearCombinationISI_fSI_fLNS_15FloatRoundStyleE2EEES1O_S1R_JEEENS4_5SM1004TMEM4LOAD26SM100_TMEM_LOAD_32dp32b64xENS4_13SM90_TMA_LOADES1E_NS4_39AutoVectorizingCopyWithAssumedAlignmentILi128EEENS4_14SM90_TMA_STOREES1E_S24_S24_EEEvvEEEEvNT_6ParamsE,@function
        .size           _ZN7cutlass13device_kernelINS_4gemm6kernel13GemmUniversalIN4cute5tupleIJiiiiEEENS1_10collective13CollectiveMmaINS1_35MainloopSm100TmaUmmaWarpSpecializedILi3ELi2ELi4ENS5_IJNS4_1CILi2EEESB_NSA_ILi1EEEEEEEENS5_IJNSA_ILi256EEENSA_ILi64EEESG_EEENS_12float_e5m2_tENS5_IJlSC_lEEESI_SJ_NS4_8TiledMMAINS4_8MMA_AtomIJNS4_10MMA_TraitsINS4_25SM100_MMA_F8F6F4_2x1SM_SSEJSI_SI_fSF_SG_NS4_17integral_constantINS4_4UMMA5MajorELSQ_0EEESR_NSO_INSP_7ScaleInELSS_0EEEST_EEEEEENS4_6LayoutINS5_IJSC_SC_SC_EEENS5_IJNSA_ILi0EEESY_SY_EEEEENS5_IJNS4_10UnderscoreES11_S11_EEEEENS4_28SM100_TMA_2SM_LOAD_MULTICASTENS4_14ComposedLayoutINS4_7SwizzleILi2ELi4ELi3EEENS4_18smem_ptr_flag_bitsILi8EEENSW_INS5_IJNSA_ILi8EEESG_EEENS5_IJSG_SC_EEEEEEEvNS4_8identityENS4_18SM100_TMA_2SM_LOADES1E_vS1F_EENS_8epilogue10collective18CollectiveEpilogueINS1I_23Sm100TmaWarpSpecializedILi1ELi1ELi64ELb0ELb0EEEJNS5_IJNSA_ILi128EEESG_SG_EEENS5_IJNSW_IS1N_SC_EENSW_ISG_SC_EEEEESI_SJ_SI_SJ_NS1I_6fusion15FusionCallbacksIS1M_NS1S_17LinearCombinationISI_fSI_fLNS_15FloatRoundStyleE2EEES1O_S1R_JEEENS4_5SM1004TMEM4LOAD26SM100_TMEM_LOAD_32dp32b64xENS4_13SM90_TMA_LOADES1E_NS4_39AutoVectorizingCopyWithAssumedAlignmentILi128EEENS4_14SM90_TMA_STOREES1E_S24_S24_EEEvvEEEEvNT_6ParamsE,(.L_x_146 - _ZN7cutlass13device_kernelINS_4gemm6kernel13GemmUniversalIN4cute5tupleIJiiiiEEENS1_10collective13CollectiveMmaINS1_35MainloopSm100TmaUmmaWarpSpecializedILi3ELi2ELi4ENS5_IJNS4_1CILi2EEESB_NSA_ILi1EEEEEEEENS5_IJNSA_ILi256EEENSA_ILi64EEESG_EEENS_12float_e5m2_tENS5_IJlSC_lEEESI_SJ_NS4_8TiledMMAINS4_8MMA_AtomIJNS4_10MMA_TraitsINS4_25SM100_MMA_F8F6F4_2x1SM_SSEJSI_SI_fSF_SG_NS4_17integral_constantINS4_4UMMA5MajorELSQ_0EEESR_NSO_INSP_7ScaleInELSS_0EEEST_EEEEEENS4_6LayoutINS5_IJSC_SC_SC_EEENS5_IJNSA_ILi0EEESY_SY_EEEEENS5_IJNS4_10UnderscoreES11_S11_EEEEENS4_28SM100_TMA_2SM_LOAD_MULTICASTENS4_14ComposedLayoutINS4_7SwizzleILi2ELi4ELi3EEENS4_18smem_ptr_flag_bitsILi8EEENSW_INS5_IJNSA_ILi8EEESG_EEENS5_IJSG_SC_EEEEEEEvNS4_8identityENS4_18SM100_TMA_2SM_LOADES1E_vS1F_EENS_8epilogue10collective18CollectiveEpilogueINS1I_23Sm100TmaWarpSpecializedILi1ELi1ELi64ELb0ELb0EEEJNS5_IJNSA_ILi128EEESG_SG_EEENS5_IJNSW_IS1N_SC_EENSW_ISG_SC_EEEEESI_SJ_SI_SJ_NS1I_6fusion15FusionCallbacksIS1M_NS1S_17LinearCombinationISI_fSI_fLNS_15FloatRoundStyleE2EEES1O_S1R_JEEENS4_5SM1004TMEM4LOAD26SM100_TMEM_LOAD_32dp32b64xENS4_13SM90_TMA_LOADES1E_NS4_39AutoVectorizingCopyWithAssumedAlignmentILi128EEENS4_14SM90_TMA_STOREES1E_S24_S24_EEEvvEEEEvNT_6ParamsE)
        .other          _ZN7cutlass13device_kernelINS_4gemm6kernel13GemmUniversalIN4cute5tupleIJiiiiEEENS1_10collective13CollectiveMmaINS1_35MainloopSm100TmaUmmaWarpSpecializedILi3ELi2ELi4ENS5_IJNS4_1CILi2EEESB_NSA_ILi1EEEEEEEENS5_IJNSA_ILi256EEENSA_ILi64EEESG_EEENS_12float_e5m2_tENS5_IJlSC_lEEESI_SJ_NS4_8TiledMMAINS4_8MMA_AtomIJNS4_10MMA_TraitsINS4_25SM100_MMA_F8F6F4_2x1SM_SSEJSI_SI_fSF_SG_NS4_17integral_constantINS4_4UMMA5MajorELSQ_0EEESR_NSO_INSP_7ScaleInELSS_0EEEST_EEEEEENS4_6LayoutINS5_IJSC_SC_SC_EEENS5_IJNSA_ILi0EEESY_SY_EEEEENS5_IJNS4_10UnderscoreES11_S11_EEEEENS4_28SM100_TMA_2SM_LOAD_MULTICASTENS4_14ComposedLayoutINS4_7SwizzleILi2ELi4ELi3EEENS4_18smem_ptr_flag_bitsILi8EEENSW_INS5_IJNSA_ILi8EEESG_EEENS5_IJSG_SC_EEEEEEEvNS4_8identityENS4_18SM100_TMA_2SM_LOADES1E_vS1F_EENS_8epilogue10collective18CollectiveEpilogueINS1I_23Sm100TmaWarpSpecializedILi1ELi1ELi64ELb0ELb0EEEJNS5_IJNSA_ILi128EEESG_SG_EEENS5_IJNSW_IS1N_SC_EENSW_ISG_SC_EEEEESI_SJ_SI_SJ_NS1I_6fusion15FusionCallbacksIS1M_NS1S_17LinearCombinationISI_fSI_fLNS_15FloatRoundStyleE2EEES1O_S1R_JEEENS4_5SM1004TMEM4LOAD26SM100_TMEM_LOAD_32dp32b64xENS4_13SM90_TMA_LOADES1E_NS4_39AutoVectorizingCopyWithAssumedAlignmentILi128EEENS4_14SM90_TMA_STOREES1E_S24_S24_EEEvvEEEEvNT_6ParamsE,@"STO_CUDA_ENTRY STV_DEFAULT"
_ZN7cutlass13device_kernelINS_4gemm6kernel13GemmUniversalIN4cute5tupleIJiiiiEEENS1_10collective13CollectiveMmaINS1_35MainloopSm100TmaUmmaWarpSpecializedILi3ELi2ELi4ENS5_IJNS4_1CILi2EEESB_NSA_ILi1EEEEEEEENS5_IJNSA_ILi256EEENSA_ILi64EEESG_EEENS_12float_e5m2_tENS5_IJlSC_lEEESI_SJ_NS4_8TiledMMAINS4_8MMA_AtomIJNS4_10MMA_TraitsINS4_25SM100_MMA_F8F6F4_2x1SM_SSEJSI_SI_fSF_SG_NS4_17integral_constantINS4_4UMMA5MajorELSQ_0EEESR_NSO_INSP_7ScaleInELSS_0EEEST_EEEEEENS4_6LayoutINS5_IJSC_SC_SC_EEENS5_IJNSA_ILi0EEESY_SY_EEEEENS5_IJNS4_10UnderscoreES11_S11_EEEEENS4_28SM100_TMA_2SM_LOAD_MULTICASTENS4_14ComposedLayoutINS4_7SwizzleILi2ELi4ELi3EEENS4_18smem_ptr_flag_bitsILi8EEENSW_INS5_IJNSA_ILi8EEESG_EEENS5_IJSG_SC_EEEEEEEvNS4_8identityENS4_18SM100_TMA_2SM_LOADES1E_vS1F_EENS_8epilogue10collective18CollectiveEpilogueINS1I_23Sm100TmaWarpSpecializedILi1ELi1ELi64ELb0ELb0EEEJNS5_IJNSA_ILi128EEESG_SG_EEENS5_IJNSW_IS1N_SC_EENSW_ISG_SC_EEEEESI_SJ_SI_SJ_NS1I_6fusion15FusionCallbacksIS1M_NS1S_17LinearCombinationISI_fSI_fLNS_15FloatRoundStyleE2EEES1O_S1R_JEEENS4_5SM1004TMEM4LOAD26SM100_TMEM_LOAD_32dp32b64xENS4_13SM90_TMA_LOADES1E_NS4_39AutoVectorizingCopyWithAssumedAlignmentILi128EEENS4_14SM90_TMA_STOREES1E_S24_S24_EEEvvEEEEvNT_6ParamsE:
[----:B------:R-:W1:Y:S01]  /*0000*/  LDC R1, c[0x0][0x37c] ;  /* 0x0000df00ff017b82 */ /* 0x000e620000000800 */
[----:B------:R-:W2:Y:S01]  /*0010*/  S2R R131, SR_TID.X ;  /* 0x0000000000837919 */ /* 0x000ea20000002100 */
[----:B------:R-:W3:Y:S06]  /*0020*/  LDCU.64 UR8, c[0x0][0x890] ;  /* 0x00011200ff0877ac */ /* 0x000eec0008000a00 */
[----:B------:R-:W4:Y:S01]  /*0030*/  S2UR UR4, SR_CgaCtaId ;  /* 0x00000000000479c3 */ /* 0x000f220000008800 */
[----:B------:R-:W-:Y:S02]  /*0040*/  PRMT R141, RZ, 0x7610, R141 ;  /* 0x00007610ff8d7816 */ /* 0x000fe4000000008d */
[----:B------:R-:W-:Y:S01]  /*0050*/  ELECT P1, URZ, PT ;  /* 0x0000000000ff782f */ /* 0x000fe20003820000 */
[----:B---3--:R-:W-:-:S04]  /*0060*/  UISETP.NE.U32.AND UP0, UPT, UR8, URZ, UPT ;  /* 0x000000ff0800728c */ /* 0x008fc8000bf05070 */
[----:B------:R-:W-:Y:S02]  /*0070*/  UISETP.NE.AND.EX UP0, UPT, UR9, URZ, UPT, UP0 ;  /* 0x000000ff0900728c */ /* 0x000fe4000bf05300 */
[----:B----4-:R-:W-:Y:S02]  /*0080*/  ULOP3.LUT UR33, UR4, 0x1, URZ, 0xc0, !UPT ;  /* 0x0000000104217892 */ /* 0x010fe4000f8ec0ff */
[----:B------:R-:W-:Y:S01]  /*0090*/  ULOP3.LUT UR35, UR4, 0x1, URZ, 0x3c, !UPT ;  /* 0x0000000104237892 */ /* 0x000fe2000f8e3cff */
[----:B--2---:R-:W-:-:S05]  /*00a0*/  SHF.R.U32.HI R142, RZ, 0x5, R131 ;  /* 0x00000005ff8e7819 */ /* 0x004fca0000011683 */
[----:B------:R-:W2:Y:S02]  /*00b0*/  SHFL.IDX PT, R0, R142, RZ, 0x1f ;  /* 0x00001fff8e007589 */ /* 0x000ea400000e0000 */
[----:B--2---:R-:W-:Y:S01]  /*00c0*/  R2UR UR13, R0 ;  /* 0x00000000000d72ca */ /* 0x004fe200000e0000 */
[----:B-1----:R-:W-:-:S14]  /*00d0*/  BRA.U UP0, `(.L_x_0) ;  /* 0x0000000100307547 */ /* 0x002fdc000b800000 */
[----:B------:R-:W1:Y:S02]  /*00e0*/  LDCU.64 UR4, c[0x0][0x888] ;  /* 0x00011100ff0477ac */ /* 0x000e640008000a00 */
[----:B-1----:R-:W-:-:S04]  /*00f0*/  UISETP.NE.U32.AND UP0, UPT, UR4, URZ, UPT ;  /* 0x000000ff0400728c */ /* 0x002fc8000bf05070 */
[----:B------:R-:W-:-:S09]  /*0100*/  UISETP.NE.AND.EX UP0, UPT, UR5, URZ, UPT, UP0 ;  /* 0x000000ff0500728c */ /* 0x000fd2000bf05300 */
[----:B------:R-:W-:Y:S05]  /*0110*/  BRA.U !UP0, `(.L_x_1) ;  /* 0x0000000108147547 */ /* 0x000fea000b800000 */
[----:B------:R-:W1:Y:S01]  /*0120*/  LDC.64 R2, c[0x0][0x888] ;  /* 0x00022200ff027b82 */ /* 0x000e620000000a00 */
[----:B------:R-:W1:Y:S02]  /*0130*/  LDCU.64 UR4, c[0x0][0x358] ;  /* 0x00006b00ff0477ac */ /* 0x000e640008000a00 */
[----:B-1----:R1:W5:Y:S01]  /*0140*/  LDG.E R71, desc[UR4][R2.64] ;  /* 0x0000000402477981 */ /* 0x002362000c1e1900 */
[----:B------:R-:W-:Y:S01]  /*0150*/  HFMA2 R141, -RZ, RZ, 0, 5.9604644775390625e-08 ;  /* 0x00000001ff8d7431 */ /* 0x000fe200000001ff */
[----:B------:R-:W-:Y:S05]  /*0160*/  BRA `(.L_x_0) ;  /* 0x00000000000c7947 */ /* 0x000fea0003800000 */
.L_x_1:
[----:B------:R-:W1:Y:S01]  /*0170*/  LDCU UR4, c[0x0][0x880] ;  /* 0x00011000ff0477ac */ /* 0x000e620008000800 */
[----:B------:R-:W-:Y:S01]  /*0180*/  HFMA2 R141, -RZ, RZ, 0, 5.9604644775390625e-08 ;  /* 0x00000001ff8d7431 */ /* 0x000fe200000001ff */
[----:B-1----:R-:W-:-:S07]  /*0190*/  MOV R71, UR4 ;  /* 0x0000000400477c02 */ /* 0x002fce0008000f00 */
.L_x_0:
[----:B------:R-:W2:Y:S02]  /*01a0*/  LDCU.64 UR4, c[0x0][0x8b0] ;  /* 0x00011600ff0477ac */ /* 0x000ea40008000a00 */
[----:B--2---:R-:W-:-:S04]  /*01b0*/  UISETP.NE.U32.AND UP0, UPT, UR4, URZ, UPT ;  /* 0x000000ff0400728c */ /* 0x004fc8000bf05070 */
[----:B------:R-:W-:-:S09]  /*01c0*/  UISETP.NE.AND.EX UP0, UPT, UR5, URZ, UPT, UP0 ;  /* 0x000000ff0500728c */ /* 0x000fd2000bf05300 */
[----:B------:R-:W-:Y:S05]  /*01d0*/  BRA.U UP0, `(.L_x_2) ;  /* 0x0000000100287547 */ /* 0x000fea000b800000 */
[----:B------:R-:W2:Y:S02]  /*01e0*/  LDCU.64 UR4, c[0x0][0x8a8] ;  /* 0x00011500ff0477ac */ /* 0x000ea40008000a00 */
[----:B--2---:R-:W-:-:S04]  /*01f0*/  UISETP.NE.U32.AND UP0, UPT, UR4, URZ, UPT ;  /* 0x000000ff0400728c */ /* 0x004fc8000bf05070 */
[----:B------:R-:W-:-:S09]  /*0200*/  UISETP.NE.AND.EX UP0, UPT, UR5, URZ, UPT, UP0 ;  /* 0x000000ff0500728c */ /* 0x000fd2000bf05300 */
[----:B------:R-:W-:Y:S05]  /*0210*/  BRA.U !UP0, `(.L_x_3) ;  /* 0x0000000108107547 */ /* 0x000fea000b800000 */
[----:B-1----:R-:W1:Y:S01]  /*0220*/  LDC.64 R2, c[0x0][0x8a8] ;  /* 0x00022a00ff027b82 */ /* 0x002e620000000a00 */
[----:B------:R-:W1:Y:S02]  /*0230*/  LDCU.64 UR4, c[0x0][0x358] ;  /* 0x00006b00ff0477ac */ /* 0x000e640008000a00 */
[----:B-1----:R2:W5:Y:S01]  /*0240*/  LDG.E R70, desc[UR4][R2.64] ;  /* 0x0000000402467981 */ /* 0x002562000c1e1900 */
[----:B------:R-:W-:Y:S05]  /*0250*/  BRA `(.L_x_2) ;  /* 0x0000000000087947 */ /* 0x000fea0003800000 */
.L_x_3:
[----:B------:R-:W2:Y:S02]  /*0260*/  LDCU UR4, c[0x0][0x8a0] ;  /* 0x00011400ff0477ac */ /* 0x000ea40008000800 */
[----:B--2---:R-:W-:Y:S02]  /*0270*/  MOV R70, UR4 ;  /* 0x0000000400467c02 */ /* 0x004fe40008000f00 */
.L_x_2:
[----:B------:R-:W-:Y:S01]  /*0280*/  IMAD.U32 R0, RZ, RZ, UR13 ;  /* 0x0000000dff007e24 */ /* 0x000fe2000f8e00ff */
[----:B------:R-:W-:Y:S04]  /*0290*/  BSSY.RECONVERGENT B0, `(.L_x_4) ;  /* 0x000000c000007945 */ /* 0x000fe80003800200 */
[C---:B------:R-:W-:Y:S02]  /*02a0*/  ISETP.NE.OR P2, PT, R0.reuse, 0x1, !P1 ;  /* 0x000000010000780c */ /* 0x040fe40004f45670 */
[----:B------:R-:W-:-:S11]  /*02b0*/  ISETP.NE.OR P0, PT, R0, 0x3, !P1 ;  /* 0x000000030000780c */ /* 0x000fd60004f05670 */
[----:B------:R-:W-:Y:S05]  /*02c0*/  @P2 BRA `(.L_x_5) ;  /* 0x0000000000202947 */ /* 0x000fea0003800000 */
[----:B------:R-:W3:Y:S02]  /*02d0*/  LDCU.64 UR4, c[0x0][0x348] ;  /* 0x00006900ff0477ac */ /* 0x000ee40008000a00 */
[----:B---3--:R-:W-:Y:S02]  /*02e0*/  UIADD3 UR6, UP1, UPT, UR4, 0x80, URZ ;  /* 0x0000008004067890 */ /* 0x008fe4000ff3e0ff */
[----:B------:R-:W-:Y:S02]  /*02f0*/  UIADD3 UR4, UP0, UPT, UR4, 0x180, URZ ;  /* 0x0000018004047890 */ /* 0x000fe4000ff1e0ff */
[----:B------:R-:W-:Y:S02]  /*0300*/  UIADD3.X UR7, UPT, UPT, URZ, UR5, URZ, UP1, !UPT ;  /* 0x00000005ff077290 */ /* 0x000fe40008ffe4ff */
[----:B------:R-:W-:-:S07]  /*0310*/  UIADD3.X UR5, UPT, UPT, URZ, UR5, URZ, UP0, !UPT ;  /* 0x00000005ff057290 */ /* 0x000fce00087fe4ff */
[----:B------:R3:W-:Y:S02]  /*0320*/  UTMACCTL.PF [UR6] ;  /* 0x00000000060079b9 */ /* 0x0007e40008040000 */
[----:B------:R3:W-:Y:S02]  /*0330*/  UTMACCTL.PF [UR4] ;  /* 0x00000000040079b9 */ /* 0x0007e40008040000 */
[----:B---3--:R-:W-:Y:S01]  /*0340*/  NOP ;  /* 0x0000000000007918 */ /* 0x008fe20000000000 */
.L_x_5:
[----:B------:R-:W-:Y:S05]  /*0350*/  BSYNC.RECONVERGENT B0 ;  /* 0x0000000000007941 */ /* 0x000fea0003800200 */
.L_x_4:
[----:B------:R-:W-:Y:S04]  /*0360*/  BSSY.RECONVERGENT B0, `(.L_x_6) ;  /* 0x000000a000007945 */ /* 0x000fe80003800200 */
        /* <DEDUP_REMOVED lines=9> */
.L_x_7:
[----:B------:R-:W-:Y:S05]  /*0400*/  BSYNC.RECONVERGENT B0 ;  /* 0x0000000000007941 */ /* 0x000fea0003800200 */
.L_x_6:
[----:B------:R-:W3:Y:S01]  /*0410*/  LDCU.64 UR4, c[0x0][0x888] ;  /* 0x00011100ff0477ac */ /* 0x000ee20008000a00 */
[----:B------:R-:W-:Y:S02]  /*0420*/  UISETP.EQ.U32.AND UP1, UPT, UR8, URZ, UPT ;  /* 0x000000ff0800728c */ /* 0x000fe4000bf22070 */
[----:B------:R-:W-:Y:S02]  /*0430*/  UPLOP3.LUT UP3, UPT, UPT, UPT, UPT, 0x80, 0x8 ;  /* 0x000000000008789c */ /* 0x000fe40003f6f070 */
[----:B---3--:R-:W-:-:S04]  /*0440*/  UISETP.NE.U32.AND UP0, UPT, UR4, URZ, UPT ;  /* 0x000000ff0400728c */ /* 0x008fc8000bf05070 */
[----:B------:R-:W-:-:S04]  /*0450*/  UISETP.NE.AND.EX UP0, UPT, UR5, URZ, UPT, UP0 ;  /* 0x000000ff0500728c */ /* 0x000fc8000bf05300 */
[----:B------:R-:W-:-:S04]  /*0460*/  UISETP.EQ.OR.EX UP2, UPT, UR9, URZ, !UP0, UP1 ;  /* 0x000000ff0900728c */ /* 0x000fc8000c742710 */
[----:B------:R-:W-:-:S05]  /*0470*/  UP2UR UR60, UPR, URZ, 0x4 ;  /* 0x00000004ff3c7883 */ /* 0x000fca0008000000 */
[----:B------:R-:W-:Y:S07]  /*0480*/  BRA.U !UP2, `(.L_x_8) ;  /* 0x000000010a207547 */ /* 0x000fee000b800000 */
[----:B------:R-:W-:Y:S01]  /*0490*/  UISETP.NE.U32.AND UP1, UPT, UR8, URZ, UPT ;  /* 0x000000ff0800728c */ /* 0x000fe2000bf25070 */
[----:B-----5:R-:W-:Y:S01]  /*04a0*/  FSETP.NEU.AND P0, PT, R71, RZ, PT ;  /* 0x000000ff4700720b */ /* 0x020fe20003f0d000 */
[----:B------:R-:W-:Y:S02]  /*04b0*/  USEL UR4, URZ, 0xffffffff, UP0 ;  /* 0xffffffffff047887 */ /* 0x000fe40008000000 */
[----:B------:R-:W-:-:S10]  /*04c0*/  UISETP.NE.AND.EX UP1, UPT, UR9, URZ, UPT, UP1 ;  /* 0x000000ff0900728c */ /* 0x000fd4000bf25310 */
[----:B------:R-:W-:Y:S01]  /*04d0*/  VOTEU.ANY UP0, P0 ;  /* 0x0000000000ff7886 */ /* 0x000fe20000000100 */
[----:B------:R-:W-:-:S04]  /*04e0*/  @!UP1 USEL UR4, URZ, 0xffffffff, UP0 ;  /* 0xffffffffff049887 */ /* 0x000fc80008000000 */
[----:B------:R-:W-:-:S04]  /*04f0*/  ULOP3.LUT UR4, UR4, 0x1, URZ, 0xc0, !UPT ;  /* 0x0000000104047892 */ /* 0x000fc8000f8ec0ff */
[----:B------:R-:W-:-:S11]  /*0500*/  UISETP.NE.U32.AND UP3, UPT, UR4, 0x1, UPT ;  /* 0x000000010400788c */ /* 0x000fd6000bf65070 */
.L_x_8:
[----:B------:R-:W3:Y:S01]  /*0510*/  SHFL.IDX PT, R0, R142, RZ, 0x1f ;  /* 0x00001fff8e007589 */ /* 0x000ee200000e0000 */
[----:B------:R-:W-:-:S04]  /*0520*/  UISETP.NE.AND UP0, UPT, UR13, 0x2, UPT ;  /* 0x000000020d00788c */ /* 0x000fc8000bf05270 */
[----:B------:R-:W-:Y:S02]  /*0530*/  UISETP.EQ.AND UP1, UPT, UR33, URZ, !UP0 ;  /* 0x000000ff2100728c */ /* 0x000fe4000c722270 */
[----:B------:R-:W-:-:S04]  /*0540*/  USEL UR34, URZ, 0x1, UP0 ;  /* 0x00000001ff227887 */ /* 0x000fc80008000000 */
[----:B------:R-:W-:Y:S02]  /*0550*/  PLOP3.LUT P3, PT, P1, PT, UP1, 0x80, 0x8 ;  /* 0x000000000008781c */ /* 0x000fe40000f6f018 */
[----:B---3--:R-:W-:-:S13]  /*0560*/  ISETP.NE.AND P0, PT, R0, RZ, PT ;  /* 0x000000ff0000720c */ /* 0x008fda0003f05270 */
[----:B------:R-:W-:Y:S05]  /*0570*/  @P0 BRA `(.L_x_9) ;  /* 0x0000000000500947 */ /* 0x000fea0003800000 */
[----:B------:R-:W3:Y:S01]  /*0580*/  S2UR UR5, SR_CgaCtaId ;  /* 0x00000000000579c3 */ /* 0x000ee20000008800 */
[----:B------:R-:W-:Y:S01]  /*0590*/  UMOV UR4, 0x400 ;  /* 0x0000040000047882 */ /* 0x000fe20000000000 */
[----:B------:R-:W-:Y:S01]  /*05a0*/  UMOV UR8, 0x1 ;  /* 0x0000000100087882 */ /* 0x000fe20000000000 */
[----:B------:R-:W-:Y:S01]  /*05b0*/  UMOV UR6, 0x2 ;  /* 0x0000000200067882 */ /* 0x000fe20000000000 */
[----:B------:R-:W-:-:S04]  /*05c0*/  UIADD3 UR8, UPT, UPT, -UR8, 0x100000, URZ ;  /* 0x0010000008087890 */ /* 0x000fc8000fffe1ff */
[----:B------:R-:W-:Y:S02]  /*05d0*/  USHF.L.U32 UR9, UR8, 0xb, URZ ;  /* 0x0000000b08097899 */ /* 0x000fe400080006ff */
[----:B------:R-:W-:Y:S02]  /*05e0*/  USHF.L.U32 UR8, UR8, 0x1, URZ ;  /* 0x0000000108087899 */ /* 0x000fe400080006ff */
[----:B------:R-:W-:-:S04]  /*05f0*/  UIADD3 UR6, UPT, UPT, -UR6, 0x100000, URZ ;  /* 0x0010000006067890 */ /* 0x000fc8000fffe1ff */
[----:B------:R-:W-:Y:S02]  /*0600*/  USHF.L.U32 UR7, UR6, 0xb, URZ ;  /* 0x0000000b06077899 */ /* 0x000fe400080006ff */
[----:B------:R-:W-:Y:S01]  /*0610*/  USHF.L.U32 UR6, UR6, 0x1, URZ ;  /* 0x0000000106067899 */ /* 0x000fe200080006ff */
[----:B------:R-:W-:Y:S01]  /*0620*/  ELECT P0, URZ, PT ;  /* 0x0000000000ff782f */ /* 0x000fe20003800000 */
[----:B---3--:R-:W-:Y:S01]  /*0630*/  ULEA UR4, UR5, UR4, 0x18 ;  /* 0x0000000405047291 */ /* 0x008fe2000f8ec0ff */
[----:B------:R-:W3:Y:S11]  /*0640*/  FENCE.VIEW.ASYNC.S ;  /* 0x00000000000073c6 */ /* 0x000ef60000000000 */
[----:B---3--:R3:W4:Y:S01]  /*0650*/  SYNCS.EXCH.64 URZ, [UR4], UR8 ;  /* 0x0000000804ff75b2 */ /* 0x0087220008000100 */
[----:B------:R3:W1:Y:S01]  /*0660*/  SYNCS.EXCH.64 URZ, [UR4+0x18], UR6 ;  /* 0x0000180604ff75b2 */ /* 0x0006620008000100 */
[----:B------:R3:W1:Y:S01]  /*0670*/  SYNCS.EXCH.64 URZ, [UR4+0x8], UR8 ;  /* 0x0000080804ff75b2 */ /* 0x0006620008000100 */
[----:B------:R3:W1:Y:S01]  /*0680*/  SYNCS.EXCH.64 URZ, [UR4+0x20], UR6 ;  /* 0x0000200604ff75b2 */ /* 0x0006620008000100 */
[----:B------:R3:W1:Y:S01]  /*0690*/  SYNCS.EXCH.64 URZ, [UR4+0x10], UR8 ;  /* 0x0000100804ff75b2 */ /* 0x0006620008000100 */
[----:B------:R3:W1:Y:S01]  /*06a0*/  SYNCS.EXCH.64 URZ, [UR4+0x28], UR6 ;  /* 0x0000280604ff75b2 */ /* 0x0006620008000100 */
[----:B------:R-:W-:Y:S01]  /*06b0*/  NOP ;  /* 0x0000000000007918 */ /* 0x000fe20000000000 */
.L_x_9:
[----:B------:R-:W2:Y:S01]  /*06c0*/  SHFL.IDX PT, R0, R142, RZ, 0x1f ;  /* 0x00001fff8e007589 */ /* 0x000ea200000e0000 */
[----:B------:R-:W-:Y:S01]  /*06d0*/  NOP ;  /* 0x0000000000007918 */ /* 0x000fe20000000000 */
[----:B--2---:R-:W-:-:S13]  /*06e0*/  ISETP.NE.AND P0, PT, R0, 0x1, PT ;  /* 0x000000010000780c */ /* 0x004fda0003f05270 */
[----:B------:R-:W-:Y:S05]  /*06f0*/  @P0 BRA `(.L_x_10) ;  /* 0x0000000000400947 */ /* 0x000fea0003800000 */
[----:B------:R-:W2:Y:S01]  /*0700*/  S2UR UR5, SR_CgaCtaId ;  /* 0x00000000000579c3 */ /* 0x000ea20000008800 */
[----:B---3--:R-:W-:Y:S01]  /*0710*/  UMOV UR4, 0x400 ;  /* 0x0000040000047882 */ /* 0x008fe20000000000 */
        /* <DEDUP_REMOVED lines=9> */
[----:B--2---:R-:W-:Y:S01]  /*07b0*/  ULEA UR4, UR5, UR4, 0x18 ;  /* 0x0000000405047291 */ /* 0x004fe2000f8ec0ff */
[----:B------:R-:W2:Y:S11]  /*07c0*/  FENCE.VIEW.ASYNC.S ;  /* 0x00000000000073c6 */ /* 0x000eb60000000000 */
[----:B--2---:R2:W3:Y:S01]  /*07d0*/  SYNCS.EXCH.64 URZ, [UR4+0x30], UR8 ;  /* 0x0000300804ff75b2 */ /* 0x0044e20008000100 */
[----:B------:R2:W1:Y:S01]  /*07e0*/  SYNCS.EXCH.64 URZ, [UR4+0x38], UR6 ;  /* 0x0000380604ff75b2 */ /* 0x0004620008000100 */
[----:B------:R-:W-:Y:S01]  /*07f0*/  NOP ;  /* 0x0000000000007918 */ /* 0x000fe20000000000 */
.L_x_10:
[----:B------:R-:W4:Y:S01]  /*0800*/  SHFL.IDX PT, R0, R142, RZ, 0x1f ;  /* 0x00001fff8e007589 */ /* 0x000f2200000e0000 */
[----:B------:R-:W-:Y:S01]  /*0810*/  NOP ;  /* 0x0000000000007918 */ /* 0x000fe20000000000 */
[----:B----4-:R-:W-:-:S13]  /*0820*/  ISETP.NE.AND P0, PT, R0, 0x3, PT ;  /* 0x000000030000780c */ /* 0x010fda0003f05270 */
[----:B------:R-:W-:Y:S05]  /*0830*/  @P0 BRA `(.L_x_11) ;  /* 0x0000000000300947 */ /* 0x000fea0003800000 */
[----:B------:R-:W4:Y:S01]  /*0840*/  S2UR UR5, SR_CgaCtaId ;  /* 0x00000000000579c3 */ /* 0x000f220000008800 */
[----:B--23--:R-:W-:Y:S01]  /*0850*/  UMOV UR6, 0x400 ;  /* 0x0000040000067882 */ /* 0x00cfe20000000000 */
[----:B------:R-:W-:Y:S01]  /*0860*/  UMOV UR4, 0x20 ;  /* 0x0000002000047882 */ /* 0x000fe20000000000 */
[----:B------:R-:W-:Y:S01]  /*0870*/  ELECT P0, URZ, PT ;  /* 0x0000000000ff782f */ /* 0x000fe20003800000 */
[----:B----4-:R-:W-:Y:S02]  /*0880*/  ULEA UR6, UR5, UR6, 0x18 ;  /* 0x0000000605067291 */ /* 0x010fe4000f8ec0ff */
[----:B------:R-:W-:-:S04]  /*0890*/  UIADD3 UR4, UPT, UPT, -UR4, 0x100000, URZ ;  /* 0x0010000004047890 */ /* 0x000fc8000fffe1ff */
[----:B------:R-:W-:Y:S02]  /*08a0*/  USHF.L.U32 UR5, UR4, 0xb, URZ ;  /* 0x0000000b04057899 */ /* 0x000fe400080006ff */
[----:B------:R-:W-:Y:S01]  /*08b0*/  USHF.L.U32 UR4, UR4, 0x1, URZ ;  /* 0x0000000104047899 */ /* 0x000fe200080006ff */
[----:B------:R-:W2:Y:S11]  /*08c0*/  FENCE.VIEW.ASYNC.S ;  /* 0x00000000000073c6 */ /* 0x000eb60000000000 */
[----:B--2---:R4:W2:Y:S01]  /*08d0*/  SYNCS.EXCH.64 URZ, [UR6+0x40], UR4 ;  /* 0x0000400406ff75b2 */ /* 0x0048a20008000100 */
[----:B------:R4:W3:Y:S02]  /*08e0*/  SYNCS.EXCH.64 URZ, [UR6+0x48], UR4 ;  /* 0x0000480406ff75b2 */ /* 0x0008e40008000100 */
[----:B----4-:R-:W-:Y:S01]  /*08f0*/  NOP ;  /* 0x0000000000007918 */ /* 0x010fe20000000000 */
.L_x_11:
[----:B------:R-:W4:Y:S01]  /*0900*/  SHFL.IDX PT, R0, R142, RZ, 0x1f ;  /* 0x00001fff8e007589 */ /* 0x000f2200000e0000 */
[----:B------:R-:W-:Y:S01]  /*0910*/  NOP ;  /* 0x0000000000007918 */ /* 0x000fe20000000000 */
[----:B----4-:R-:W-:-:S13]  /*0920*/  ISETP.NE.AND P0, PT, R0, 0x4, PT ;  /* 0x000000040000780c */ /* 0x010fda0003f05270 */
[----:B------:R-:W-:Y:S05]  /*0930*/  @P0 BRA `(.L_x_12) ;  /* 0x00000000004c0947 */ /* 0x000fea0003800000 */
[----:B------:R-:W4:Y:S01]  /*0940*/  S2UR UR5, SR_CgaCtaId ;  /* 0x00000000000579c3 */ /* 0x000f220000008800 */
[----:B--23--:R-:W-:Y:S01]  /*0950*/  UMOV UR4, 0x3a0 ;  /* 0x000003a000047882 */ /* 0x00cfe20000000000 */
[----:B------:R-:W-:Y:S01]  /*0960*/  UMOV UR6, 0x400 ;  /* 0x0000040000067882 */ /* 0x000fe20000000000 */
[----:B------:R-:W-:Y:S01]  /*0970*/  USEL UR4, UR4, 0x320, UP3 ;  /* 0x0000032004047887 */ /* 0x000fe20009800000 */
[----:B------:R-:W-:Y:S01]  /*0980*/  UMOV UR8, 0x1 ;  /* 0x0000000100087882 */ /* 0x000fe20000000000 */
[----:B------:R-:W-:Y:S01]  /*0990*/  ELECT P0, URZ, PT ;  /* 0x0000000000ff782f */ /* 0x000fe20003800000 */
[----:B------:R-:W-:-:S04]  /*09a0*/  UIADD3 UR8, UPT, UPT, -UR8, 0x100000, URZ ;  /* 0x0010000008087890 */ /* 0x000fc8000fffe1ff */
[----:B------:R-:W-:Y:S02]  /*09b0*/  USHF.L.U32 UR9, UR8, 0xb, URZ ;  /* 0x0000000b08097899 */ /* 0x000fe400080006ff */
[----:B------:R-:W-:Y:S02]  /*09c0*/  USHF.L.U32 UR8, UR8, 0x1, URZ ;  /* 0x0000000108087899 */ /* 0x000fe400080006ff */
[----:B----4-:R-:W-:Y:S02]  /*09d0*/  ULEA UR6, UR5, UR6, 0x18 ;  /* 0x0000000605067291 */ /* 0x010fe4000f8ec0ff */
[----:B------:R-:W-:-:S04]  /*09e0*/  UIADD3 UR4, UPT, UPT, -UR4, 0x100000, URZ ;  /* 0x0010000004047890 */ /* 0x000fc8000fffe1ff */
[----:B------:R-:W-:Y:S02]  /*09f0*/  USHF.L.U32 UR5, UR4, 0xb, URZ ;  /* 0x0000000b04057899 */ /* 0x000fe400080006ff */
[----:B------:R-:W-:Y:S01]  /*0a00*/  USHF.L.U32 UR4, UR4, 0x1, URZ ;  /* 0x0000000104047899 */ /* 0x000fe200080006ff */
[----:B------:R-:W2:Y:S03]  /*0a10*/  FENCE.VIEW.ASYNC.S ;  /* 0x00000000000073c6 */ /* 0x000ea60000000000 */
[----:B--2---:R4:W2:Y:S08]  /*0a20*/  SYNCS.EXCH.64 URZ, [UR6+0x50], UR8 ;  /* 0x0000500806ff75b2 */ /* 0x0048b00008000100 */
[----:B------:R4:W3:Y:S01]  /*0a30*/  SYNCS.EXCH.64 URZ, [UR6+0x60], UR4 ;  /* 0x0000600406ff75b2 */ /* 0x0008e20008000100 */
[----:B------:R4:W1:Y:S01]  /*0a40*/  SYNCS.EXCH.64 URZ, [UR6+0x58], UR8 ;  /* 0x0000580806ff75b2 */ /* 0x0008620008000100 */
[----:B------:R4:W1:Y:S02]  /*0a50*/  SYNCS.EXCH.64 URZ, [UR6+0x68], UR4 ;  /* 0x0000680406ff75b2 */ /* 0x0008640008000100 */
[----:B----4-:R-:W-:Y:S01]  /*0a60*/  NOP ;  /* 0x0000000000007918 */ /* 0x010fe20000000000 */
.L_x_12:
[----:B------:R-:W4:Y:S01]  /*0a70*/  SHFL.IDX PT, R0, R142, RZ, 0x1f ;  /* 0x00001fff8e007589 */ /* 0x000f2200000e0000 */
[----:B------:R-:W-:Y:S01]  /*0a80*/  NOP ;  /* 0x0000000000007918 */ /* 0x000fe20000000000 */
[----:B----4-:R-:W-:-:S13]  /*0a90*/  ISETP.NE.AND P0, PT, R0, 0x5, PT ;  /* 0x000000050000780c */ /* 0x010fda0003f05270 */
[----:B------:R-:W-:Y:S05]  /*0aa0*/  @P0 BRA `(.L_x_13) ;  /* 0x0000000000580947 */ /* 0x000fea0003800000 */
[----:B------:R-:W4:Y:S01]  /*0ab0*/  S2UR UR5, SR_CgaCtaId ;  /* 0x00000000000579c3 */ /* 0x000f220000008800 */
[----:B--23--:R-:W-:Y:S01]  /*0ac0*/  UMOV UR4, 0x400 ;  /* 0x0000040000047882 */ /* 0x00cfe20000000000 */
        /* <DEDUP_REMOVED lines=9> */
[----:B----4-:R-:W-:Y:S01]  /*0b60*/  ULEA UR4, UR5, UR4, 0x18 ;  /* 0x0000000405047291 */ /* 0x010fe2000f8ec0ff */
[----:B------:R-:W2:Y:S11]  /*0b70*/  FENCE.VIEW.ASYNC.S ;  /* 0x00000000000073c6 */ /* 0x000eb60000000000 */
[----:B--2---:R4:W2:Y:S01]  /*0b80*/  SYNCS.EXCH.64 URZ, [UR4+0x70], UR6 ;  /* 0x0000700604ff75b2 */ /* 0x0048a20008000100 */
[----:B------:R4:W3:Y:S01]  /*0b90*/  SYNCS.EXCH.64 URZ, [UR4+0x90], UR8 ;  /* 0x0000900804ff75b2 */ /* 0x0008e20008000100 */
[----:B------:R4:W1:Y:S01]  /*0ba0*/  SYNCS.EXCH.64 URZ, [UR4+0x78], UR6 ;  /* 0x0000780604ff75b2 */ /* 0x0008620008000100 */
[----:B------:R4:W1:Y:S01]  /*0bb0*/  SYNCS.EXCH.64 URZ, [UR4+0x98], UR8 ;  /* 0x0000980804ff75b2 */ /* 0x0008620008000100 */
[----:B------:R4:W1:Y:S01]  /*0bc0*/  SYNCS.EXCH.64 URZ, [UR4+0x80], UR6 ;  /* 0x0000800604ff75b2 */ /* 0x0008620008000100 */
[----:B------:R4:W1:Y:S01]  /*0bd0*/  SYNCS.EXCH.64 URZ, [UR4+0xa0], UR8 ;  /* 0x0000a00804ff75b2 */ /* 0x0008620008000100 */
[----:B------:R4:W1:Y:S01]  /*0be0*/  SYNCS.EXCH.64 URZ, [UR4+0x88], UR6 ;  /* 0x0000880604ff75b2 */ /* 0x0008620008000100 */
[----:B------:R4:W1:Y:S02]  /*0bf0*/  SYNCS.EXCH.64 URZ, [UR4+0xa8], UR8 ;  /* 0x0000a80804ff75b2 */ /* 0x0008640008000100 */
[----:B----4-:R-:W-:Y:S01]  /*0c00*/  NOP ;  /* 0x0000000000007918 */ /* 0x010fe20000000000 */
.L_x_13:
[----:B------:R-:W4:Y:S01]  /*0c10*/  SHFL.IDX PT, R0, R142, RZ, 0x1f ;  /* 0x00001fff8e007589 */ /* 0x000f2200000e0000 */
[----:B------:R-:W-:Y:S01]  /*0c20*/  ISETP.NE.OR P1, PT, RZ, UR13, !P1 ;  /* 0x0000000dff007c0c */ /* 0x000fe2000cf25670 */
[----:B------:R-:W-:Y:S01]  /*0c30*/  NOP ;  /* 0x0000000000007918 */ /* 0x000fe20000000000 */
[----:B----4-:R-:W-:-:S13]  /*0c40*/  ISETP.NE.AND P0, PT, R0, 0x3, PT ;  /* 0x000000030000780c */ /* 0x010fda0003f05270 */
[----:B------:R-:W-:Y:S05]  /*0c50*/  @P0 BRA `(.L_x_14) ;  /* 0x0000000000380947 */ /* 0x000fea0003800000 */
[----:B------:R-:W4:Y:S01]  /*0c60*/  S2UR UR5, SR_CgaCtaId ;  /* 0x00000000000579c3 */ /* 0x000f220000008800 */
[----:B--23--:R-:W-:Y:S01]  /*0c70*/  UMOV UR4, 0x400 ;  /* 0x0000040000047882 */ /* 0x00cfe20000000000 */
[----:B------:R-:W-:Y:S01]  /*0c80*/  UMOV UR6, 0x20 ;  /* 0x0000002000067882 */ /* 0x000fe20000000000 */
[----:B------:R-:W-:Y:S01]  /*0c90*/  ELECT P0, URZ, PT ;  /* 0x0000000000ff782f */ /* 0x000fe20003800000 */
[----:B------:R-:W-:-:S04]  /*0ca0*/  UIADD3 UR6, UPT, UPT, -UR6, 0x100000, URZ ;  /* 0x0010000006067890 */ /* 0x000fc8000fffe1ff */
[----:B------:R-:W-:Y:S02]  /*0cb0*/  USHF.L.U32 UR7, UR6, 0xb, URZ ;  /* 0x0000000b06077899 */ /* 0x000fe400080006ff */
[----:B------:R-:W-:Y:S02]  /*0cc0*/  USHF.L.U32 UR6, UR6, 0x1, URZ ;  /* 0x0000000106067899 */ /* 0x000fe400080006ff */
[----:B----4-:R-:W-:Y:S01]  /*0cd0*/  ULEA UR4, UR5, UR4, 0x18 ;  /* 0x0000000405047291 */ /* 0x010fe2000f8ec0ff */
[----:B------:R-:W2:Y:S11]  /*0ce0*/  FENCE.VIEW.ASYNC.S ;  /* 0x00000000000073c6 */ /* 0x000eb60000000000 */
[----:B--2---:R4:W2:Y:S01]  /*0cf0*/  SYNCS.EXCH.64 URZ, [UR4+0xb0], UR6 ;  /* 0x0000b00604ff75b2 */ /* 0x0048a20008000100 */
[----:B------:R4:W3:Y:S01]  /*0d00*/  SYNCS.EXCH.64 URZ, [UR4+0xc0], UR6 ;  /* 0x0000c00604ff75b2 */ /* 0x0008e20008000100 */
[----:B------:R4:W1:Y:S01]  /*0d10*/  SYNCS.EXCH.64 URZ, [UR4+0xb8], UR6 ;  /* 0x0000b80604ff75b2 */ /* 0x0008620008000100 */
[----:B------:R4:W1:Y:S02]  /*0d20*/  SYNCS.EXCH.64 URZ, [UR4+0xc8], UR6 ;  /* 0x0000c80604ff75b2 */ /* 0x0008640008000100 */
[----:B----4-:R-:W-:Y:S01]  /*0d30*/  NOP ;  /* 0x0000000000007918 */ /* 0x010fe20000000000 */
.L_x_14:
[----:B--23--:R-:W2:Y:S01]  /*0d40*/  S2UR UR7, SR_CgaCtaId ;  /* 0x00000000000779c3 */ /* 0x00cea20000008800 */
[----:B------:R-:W-:Y:S01]  /*0d50*/  VOTEU.ALL UP0, P1 ;  /* 0x0000000000ff7886 */ /* 0x000fe20000800000 */
[----:B------:R-:W-:Y:S01]  /*0d60*/  UMOV UR4, 0x20 ;  /* 0x0000002000047882 */ /* 0x000fe20000000000 */
[----:B------:R-:W-:Y:S01]  /*0d70*/  NOP ;  /* 0x0000000000007918 */ /* 0x000fe20000000000 */
[----:B------:R-:W-:Y:S01]  /*0d80*/  LOP3.LUT R0, R131, 0x1f, RZ, 0xc0, !PT ;  /* 0x0000001f83007812 */ /* 0x000fe200078ec0ff */
[----:B------:R-:W-:Y:S01]  /*0d90*/  UISETP.NE.AND UP4, UPT, UR13, URZ, UPT ;  /* 0x000000ff0d00728c */ /* 0x000fe2000bf85270 */
[----:B------:R-:W-:Y:S01]  /*0da0*/  @!UP0 UMOV UR6, 0x400 ;  /* 0x0000040000068882 */ /* 0x000fe20000000000 */
[----:B------:R-:W-:-:S04]  /*0db0*/  @!UP0 UIADD3 UR4, UPT, UPT, -UR4, 0x100000, URZ ;  /* 0x0010000004048890 */ /* 0x000fc8000fffe1ff */
[----:B------:R-:W-:Y:S02]  /*0dc0*/  @!UP0 USHF.L.U32 UR5, UR4, 0xb, URZ ;  /* 0x0000000b04058899 */ /* 0x000fe400080006ff */
[----:B------:R-:W-:Y:S02]  /*0dd0*/  @!UP0 USHF.L.U32 UR4, UR4, 0x1, URZ ;  /* 0x0000000104048899 */ /* 0x000fe400080006ff */
[----:B--2---:R-:W-:Y:S01]  /*0de0*/  @!UP0 ULEA UR6, UR7, UR6, 0x18 ;  /* 0x0000000607068291 */ /* 0x004fe2000f8ec0ff */
[----:B------:R-:W2:Y:S01]  /*0df0*/  LDCU UR7, c[0x0][0x36c] ;  /* 0x00006d80ff0777ac */ /* 0x000ea20008000800 */
[----:B------:R-:W-:Y:S01]  /*0e00*/  VOTEU.ALL UP0, P1 ;  /* 0x0000000000ff7886 */ /* 0x000fe20000800000 */
[----:B------:R-:W3:Y:S09]  /*0e10*/  FENCE.VIEW.ASYNC.S ;  /* 0x00000000000073c6 */ /* 0x000ef20000000000 */
[----:B---3--:R3:W4:Y:S01]  /*0e20*/  @!UP0 SYNCS.EXCH.64 URZ, [UR6+0xd0], UR4 ;  /* 0x0000d00406ff85b2 */ /* 0x0087220008000100 */
[----:B--2---:R-:W-:-:S09]  /*0e30*/  UISETP.EQ.U32.AND UP5, UPT, UR7, 0x1, UPT ;  /* 0x000000010700788c */ /* 0x004fd2000bfa2070 */
[----:B---3--:R-:W-:Y:S05]  /*0e40*/  BRA.U !UP5, `(.L_x_15) ;  /* 0x000000010d087547 */ /* 0x008fea000b800000 */
[----:B-1--4-:R-:W-:Y:S01]  /*0e50*/  UCGABAR_ARV ;  /* 0x00000000000079c7 */ /* 0x012fe20008000000 */
[----:B------:R-:W-:Y:S05]  /*0e60*/  BRA `(.L_x_16) ;  /* 0x0000000000047947 */ /* 0x000fea0003800000 */
.L_x_15:
[----:B-1--4-:R-:W-:Y:S01]  /*0e70*/  NOP ;  /* 0x0000000000007918 */ /* 0x012fe20000000000 */
.L_x_16:
[----:B------:R-:W1:Y:S01]  /*0e80*/  S2UR UR19, SR_CTAID.X ;  /* 0x00000000001379c3 */ /* 0x000e620000002500 */
[----:B------:R-:W-:-:S05]  /*0e90*/  CS2R.32 R3, SR_CgaSize ;  /* 0x0000000000037805 */ /* 0x000fca0000008a00 */
[----:B------:R-:W-:-:S05]  /*0ea0*/  IMAD R3, R3, -0xa0, RZ ;  /* 0xffffff6003037824 */ /* 0x000fca00078e02ff */
[----:B------:R-:W-:-:S14]  /*0eb0*/  R2UR UR5, R3 ;  /* 0x00000000030572ca */ /* 0x000fdc00000e0000 */
[----:B------:R-:W2:Y:S01]  /*0ec0*/  LDCU UR5, c[0x0][UR5+0x2b0] ;  /* 0x00005600050577ac */ /* 0x000ea20008000800 */
[----:B------:R-:W-:-:S05]  /*0ed0*/  CS2R.32 R3, SR_CgaSize ;  /* 0x0000000000037805 */ /* 0x000fca0000008a00 */
[----:B------:R-:W-:-:S05]  /*0ee0*/  IMAD R3, R3, -0xa0, RZ ;  /* 0xffffff6003037824 */ /* 0x000fca00078e02ff */
[----:B------:R-:W-:-:S14]  /*0ef0*/  R2UR UR4, R3 ;  /* 0x00000000030472ca */ /* 0x000fdc00000e0000 */
[----:B------:R-:W3:Y:S01]  /*0f00*/  LDCU UR4, c[0x0][UR4+0x2b4] ;  /* 0x00005680040477ac */ /* 0x000ee20008000800 */
[----:B------:R-:W4:Y:S01]  /*0f10*/  S2UR UR7, SR_CTAID.Y ;  /* 0x00000000000779c3 */ /* 0x000f220000002600 */
[----:B------:R-:W3:Y:S01]  /*0f20*/  LDCU UR18, c[0x0][0xb24] ;  /* 0x00016480ff1277ac */ /* 0x000ee20008000800 */
[----:B------:R-:W-:-:S05]  /*0f30*/  CS2R.32 R3, SR_CgaSize ;  /* 0x0000000000037805 */ /* 0x000fca0000008a00 */
[----:B------:R-:W-:-:S05]  /*0f40*/  IMAD R3, R3, -0xa0, RZ ;  /* 0xffffff6003037824 */ /* 0x000fca00078e02ff */
[----:B------:R-:W-:-:S14]  /*0f50*/  R2UR UR58, R3 ;  /* 0x00000000033a72ca */ /* 0x000fdc00000e0000 */
[----:B------:R-:W3:Y:S01]  /*0f60*/  LDCU UR58, c[0x0][UR58+0x2a0] ;  /* 0x000054003a3a77ac */ /* 0x000ee20008000800 */
[----:B------:R-:W3:Y:S01]  /*0f70*/  S2UR UR8, SR_CgaCtaId ;  /* 0x00000000000879c3 */ /* 0x000ee20000008800 */
[----:B------:R-:W-:-:S05]  /*0f80*/  CS2R.32 R3, SR_CgaSize ;  /* 0x0000000000037805 */ /* 0x000fca0000008a00 */
[----:B------:R-:W-:-:S05]  /*0f90*/  IMAD R3, R3, -0xa0, RZ ;  /* 0xffffff6003037824 */ /* 0x000fca00078e02ff */
[----:B------:R-:W-:-:S14]  /*0fa0*/  R2UR UR55, R3 ;  /* 0x00000000033772ca */ /* 0x000fdc00000e0000 */
[----:B------:R-:W3:Y:S01]  /*0fb0*/  LDCU UR55, c[0x0][UR55+0x2a4] ;  /* 0x00005480373777ac */ /* 0x000ee20008000800 */
[----:B------:R-:W-:Y:S01]  /*0fc0*/  UISETP.GT.U32.AND UP0, UPT, UR33, 0xffff, UPT ;  /* 0x0000ffff2100788c */ /* 0x000fe2000bf04070 */
[----:B------:R-:W-:Y:S01]  /*0fd0*/  UMOV UR27, 0x5 ;  /* 0x00000005001b7882 */ /* 0x000fe20000000000 */
[----:B-1----:R-:W-:Y:S01]  /*0fe0*/  I2FP.F32.U32 R3, UR19 ;  /* 0x0000001300037c45 */ /* 0x002fe20008201000 */
[----:B------:R-:W1:Y:S01]  /*0ff0*/  S2UR UR36, SR_CTAID.Z ;  /* 0x00000000002479c3 */ /* 0x000e620000002700 */
[----:B------:R-:W1:Y:S03]  /*1000*/  LDCU UR40, c[0x0][0xb24] ;  /* 0x00016480ff2877ac */ /* 0x000e660008000800 */
[----:B--2---:R-:W-:Y:S01]  /*1010*/  FMUL R3, R3, UR5 ;  /* 0x0000000503037c20 */ /* 0x004fe20008400000 */
[----:B------:R-:W-:Y:S01]  /*1020*/  USEL UR5, UR33, 0xffff, !UP0 ;  /* 0x0000ffff21057887 */ /* 0x000fe2000c000000 */
[----:B----4-:R-:W-:Y:S01]  /*1030*/  I2FP.F32.U32 R2, UR7 ;  /* 0x0000000700027c45 */ /* 0x010fe20008201000 */
[----:B------:R-:W2:Y:S03]  /*1040*/  LDCU UR26, c[0x0][0xb30] ;  /* 0x00016600ff1a77ac */ /* 0x000ea60008000800 */
[----:B------:R-:W4:Y:S01]  /*1050*/  F2I.U32.TRUNC.NTZ R3, R3 ;  /* 0x0000000300037305 */ /* 0x000f22000020f000 */
[----:B---3--:R-:W-:Y:S01]  /*1060*/  FMUL R2, R2, UR4 ;  /* 0x0000000402027c20 */ /* 0x008fe20008400000 */
[----:B------:R-:W-:-:S02]  /*1070*/  ULOP3.LUT UR24, UR5, 0xffff, URZ, 0xc0, !UPT ;  /* 0x0000ffff05187892 */ /* 0x000fc4000f8ec0ff */
[----:B------:R-:W-:Y:S02]  /*1080*/  USHF.L.U32 UR28, UR8, 0xb, URZ ;  /* 0x0000000b081c7899 */ /* 0x000fe400080006ff */
[----:B------:R-:W-:Y:S02]  /*1090*/  UISETP.GE.AND UP2, UPT, UR18, 0x1, UPT ;  /* 0x000000011200788c */ /* 0x000fe4000bf46270 */
[----:B------:R-:W3:Y:S01]  /*10a0*/  F2I.U32.TRUNC.NTZ R2, R2 ;  /* 0x0000000200027305 */ /* 0x000ee2000020f000 */
[----:B------:R-:W-:Y:S01]  /*10b0*/  UMOV UR45, UR7 ;  /* 0x00000007002d7c82 */ /* 0x000fe20008000000 */
[----:B------:R-:W-:Y:S01]  /*10c0*/  UMOV UR46, UR19 ;  /* 0x00000013002e7c82 */ /* 0x000fe20008000000 */
[----:B----4-:R-:W-:Y:S02]  /*10d0*/  R2UR UR4, R3 ;  /* 0x00000000030472ca */ /* 0x010fe400000e0000 */
[----:B------:R-:W-:Y:S02]  /*10e0*/  PRMT R3, RZ, 0x7610, R3 ;  /* 0x00007610ff037816 */ /* 0x000fe40000000003 */
[----:B---3--:R-:W-:-:S02]  /*10f0*/  R2UR UR6, R2 ;  /* 0x00000000020672ca */ /* 0x008fc400000e0000 */
[----:B------:R-:W-:-:S07]  /*1100*/  PRMT R2, RZ, 0x7610, R2 ;  /* 0x00007610ff027816 */ /* 0x000fce0000000002 */
[----:B------:R-:W-:-:S04]  /*1110*/  UIADD3 UR5, UPT, UPT, -UR4, URZ, URZ ;  /* 0x000000ff04057290 */ /* 0x000fc8000fffe1ff */
[----:B------:R-:W-:Y:S02]  /*1120*/  UIMAD UR58, UR58, UR5, UR19 ;  /* 0x000000053a3a72a4 */ /* 0x000fe4000f8e0213 */
[----:B------:R-:W-:-:S04]  /*1130*/  UIADD3 UR4, UPT, UPT, -UR6, URZ, URZ ;  /* 0x000000ff06047290 */ /* 0x000fc8000fffe1ff */
[----:B------:R-:W-:Y:S01]  /*1140*/  UIMAD UR55, UR55, UR4, UR7 ;  /* 0x00000004373772a4 */ /* 0x000fe2000f8e0207 */
[----:B-12---:R-:W-:Y:S11]  /*1150*/  BRA.U UP4, `(.L_x_17) ;  /* 0x00000001043c7547 */ /* 0x006ff6000b800000 */
[----:B------:R-:W-:Y:S02]  /*1160*/  UISETP.GT.U32.AND UP0, UPT, UR58, 0x1, UPT ;  /* 0x000000013a00788c */ /* 0x000fe4000bf04070 */
[----:B------:R-:W-:Y:S02]  /*1170*/  ULOP3.LUT UR4, UR58, 0xfffffffe, URZ, 0xc0, !UPT ;  /* 0xfffffffe3a047892 */ /* 0x000fe4000f8ec0ff */
[----:B------:R-:W-:Y:S02]  /*1180*/  UISETP.NE.AND UP1, UPT, UR55, URZ, UP0 ;  /* 0x000000ff3700728c */ /* 0x000fe40008725270 */
[----:B------:R-:W-:Y:S02]  /*1190*/  UISETP.NE.AND UP0, UPT, UR55, 0x1, UP0 ;  /* 0x000000013700788c */ /* 0x000fe40008705270 */
[----:B------:R-:W-:Y:S02]  /*11a0*/  USEL UR7, URZ, 0x1, UP1 ;  /* 0x00000001ff077887 */ /* 0x000fe40008800000 */
[----:B------:R-:W-:-:S02]  /*11b0*/  USEL UR6, URZ, 0x4, UP0 ;  /* 0x00000004ff067887 */ /* 0x000fc40008000000 */
[----:B------:R-:W-:Y:S02]  /*11c0*/  USEL UR5, URZ, 0x2, UP1 ;  /* 0x00000002ff057887 */ /* 0x000fe40008800000 */
[----:B------:R-:W-:Y:S02]  /*11d0*/  ULEA UR4, UR55, UR4, 0x1 ;  /* 0x0000000437047291 */ /* 0x000fe4000f8e08ff */
[----:B------:R-:W-:Y:S02]  /*11e0*/  USEL UR8, URZ, 0x8, UP0 ;  /* 0x00000008ff087887 */ /* 0x000fe40008000000 */
[----:B------:R-:W-:-:S03]  /*11f0*/  UIADD3 UR5, UPT, UPT, UR5, UR6, UR7 ;  /* 0x0000000605057290 */ /* 0x000fc6000fffe007 */
[----:B------:R-:W-:Y:S01]  /*1200*/  UMOV UR6, 0x3 ;  /* 0x0000000300067882 */ /* 0x000fe20000000000 */
[----:B------:R-:W-:Y:S02]  /*1210*/  UIADD3 UR5, UPT, UPT, UR5, UR8, URZ ;  /* 0x0000000805057290 */ /* 0x000fe4000fffe0ff */
[----:B------:R-:W-:-:S04]  /*1220*/  USHF.L.U32 UR4, UR6, UR4, URZ ;  /* 0x0000000406047299 */ /* 0x000fc800080006ff */
[----:B------:R-:W-:Y:S02]  /*1230*/  MOV R3, UR5 ;  /* 0x0000000500037c02 */ /* 0x000fe40008000f00 */
[----:B------:R-:W-:Y:S02]  /*1240*/  MOV R2, UR4 ;  /* 0x0000000400027c02 */ /* 0x000fe40008000f00 */
.L_x_17:
[----:B------:R-:W-:Y:S05]  /*1250*/  BRA.U !UP2, `(.L_x_18) ;  /* 0x000000010ad07547 */ /* 0x000fea000b800000 */
[----:B------:R-:W1:Y:S01]  /*1260*/  LDCU.128 UR20, c[0x0][0xb10] ;  /* 0x00016200ff1477ac */ /* 0x000e620008000c00 */
[----:B------:R-:W2:Y:S01]  /*1270*/  LDCU UR12, c[0x0][0x370] ;  /* 0x00006e00ff0c77ac */ /* 0x000ea20008000800 */
[----:B------:R-:W3:Y:S01]  /*1280*/  LDCU UR5, c[0x0][0x374] ;  /* 0x00006e80ff0577ac */ /* 0x000ee20008000800 */
[----:B------:R-:W4:Y:S01]  /*1290*/  LDCU UR25, c[0x0][0xb0c] ;  /* 0x00016180ff1977ac */ /* 0x000f220008000800 */
[----:B------:R-:W4:Y:S01]  /*12a0*/  LDCU UR4, c[0x0][0xb20] ;  /* 0x00016400ff0477ac */ /* 0x000f220008000800 */
[----:B------:R-:W4:Y:S01]  /*12b0*/  LDCU.64 UR16, c[0x0][0xb28] ;  /* 0x00016500ff1077ac */ /* 0x000f220008000a00 */
[----:B-1----:R-:W-:Y:S02]  /*12c0*/  UISETP.NE.AND UP0, UPT, UR22, 0x1, UPT ;  /* 0x000000011600788c */ /* 0x002fe4000bf05270 */
[----:B---3--:R-:W-:Y:S02]  /*12d0*/  UIMAD.WIDE.U32 UR6, UR5, UR23, URZ ;  /* 0x00000017050672a5 */ /* 0x008fe4000f8e00ff */
[----:B--2---:R-:W-:-:S02]  /*12e0*/  UIMAD.WIDE.U32 UR8, UR12, UR20, URZ ;  /* 0x000000140c0872a5 */ /* 0x004fc4000f8e00ff */
[----:B----4-:R-:W-:Y:S02]  /*12f0*/  UISETP.NE.AND UP1, UPT, UR25, 0x1, UPT ;  /* 0x000000011900788c */ /* 0x010fe4000bf25270 */
[----:B------:R-:W-:Y:S01]  /*1300*/  UISETP.NE.AND UP2, UPT, UR18, 0x1, UPT ;  /* 0x000000011200788c */ /* 0x000fe2000bf45270 */
[----:B------:R-:W-:Y:S02]  /*1310*/  UMOV UR6, UR7 ;  /* 0x0000000700067c82 */ /* 0x000fe40008000000 */
[----:B------:R-:W-:Y:S01]  /*1320*/  UMOV UR8, UR9 ;  /* 0x0000000900087c82 */ /* 0x000fe20008000000 */
[----:B------:R-:W-:Y:S02]  /*1330*/  @UP0 USHF.R.U32.HI UR5, URZ, UR4, UR6 ;  /* 0x00000004ff050299 */ /* 0x000fe40008011606 */
[----:B------:R-:W-:Y:S02]  /*1340*/  UIMAD.WIDE.U32 UR14, UR45, UR23, URZ ;  /* 0x000000172d0e72a5 */ /* 0x000fe4000f8e00ff */
[----:B------:R-:W-:-:S02]  /*1350*/  UIMAD.WIDE.U32 UR6, UR5, UR16, URZ ;  /* 0x00000010050672a5 */ /* 0x000fc4000f8e00ff */
[----:B------:R-:W-:Y:S02]  /*1360*/  @UP1 USHF.R.U32.HI UR12, URZ, UR21, UR8 ;  /* 0x00000015ff0c1299 */ /* 0x000fe40008011608 */
[----:B------:R-:W-:Y:S02]  /*1370*/  UIMAD.WIDE.U32 UR10, UR19, UR20, URZ ;  /* 0x00000014130a72a5 */ /* 0x000fe4000f8e00ff */
[----:B------:R-:W-:Y:S01]  /*1380*/  UIMAD.WIDE.U32 UR8, UR12, UR16, URZ ;  /* 0x000000100c0872a5 */ /* 0x000fe2000f8e00ff */
[----:B------:R-:W-:Y:S01]  /*1390*/  UMOV UR14, UR15 ;  /* 0x0000000f000e7c82 */ /* 0x000fe20008000000 */
[----:B------:R-:W-:Y:S01]  /*13a0*/  UMOV UR6, UR7 ;  /* 0x0000000700067c82 */ /* 0x000fe20008000000 */
[----:B------:R-:W-:Y:S02]  /*13b0*/  USHF.R.U32.HI UR14, URZ, UR4, UR14 ;  /* 0x00000004ff0e7299 */ /* 0x000fe4000801160e */
[----:B------:R-:W-:Y:S01]  /*13c0*/  @UP2 USHF.R.U32.HI UR5, URZ, UR17, UR6 ;  /* 0x00000011ff052299 */ /* 0x000fe20008011606 */
[----:B------:R-:W-:-:S02]  /*13d0*/  UMOV UR10, UR11 ;  /* 0x0000000b000a7c82 */ /* 0x000fc40008000000 */
[----:B------:R-:W-:Y:S01]  /*13e0*/  UMOV UR6, UR9 ;  /* 0x0000000900067c82 */ /* 0x000fe20008000000 */
[----:B------:R-:W-:Y:S02]  /*13f0*/  USHF.R.U32.HI UR10, URZ, UR21, UR10 ;  /* 0x00000015ff0a7299 */ /* 0x000fe4000801160a */
[----:B------:R-:W-:Y:S02]  /*1400*/  @UP2 USHF.R.U32.HI UR12, URZ, UR17, UR6 ;  /* 0x00000011ff0c2299 */ /* 0x000fe40008011606 */
[----:B------:R-:W-:Y:S02]  /*1410*/  USEL UR4, UR45, UR14, !UP0 ;  /* 0x0000000e2d047287 */ /* 0x000fe4000c000000 */
[----:B------:R-:W-:Y:S02]  /*1420*/  UIMAD UR6, UR5, UR18, URZ ;  /* 0x00000012050672a4 */ /* 0x000fe4000f8e02ff */
[----:B------:R-:W-:Y:S02]  /*1430*/  USEL UR5, UR19, UR10, !UP1 ;  /* 0x0000000a13057287 */ /* 0x000fe4000c800000 */
[----:B------:R-:W-:-:S02]  /*1440*/  UIMAD UR8, UR12, UR18, URZ ;  /* 0x000000120c0872a4 */ /* 0x000fc4000f8e02ff */
[----:B------:R-:W-:Y:S02]  /*1450*/  UISETP.GE.AND UP0, UPT, UR4, UR6, UPT ;  /* 0x000000060400728c */ /* 0x000fe4000bf06270 */
[----:B------:R-:W-:Y:S02]  /*1460*/  UIMAD.WIDE.U32 UR6, UR4, UR16, URZ ;  /* 0x00000010040672a5 */ /* 0x000fe4000f8e00ff */
[----:B------:R-:W-:Y:S02]  /*1470*/  UISETP.GE.OR UP0, UPT, UR5, UR8, UP0 ;  /* 0x000000080500728c */ /* 0x000fe40008706670 */
[----:B------:R-:W-:Y:S02]  /*1480*/  UIMAD.WIDE.U32 UR8, UR5, UR16, URZ ;  /* 0x00000010050872a5 */ /* 0x000fe4000f8e00ff */
[----:B------:R-:W-:Y:S02]  /*1490*/  USHF.R.U32.HI UR7, URZ, UR17, UR7 ;  /* 0x00000011ff077299 */ /* 0x000fe40008011607 */
[----:B------:R-:W-:-:S02]  /*14a0*/  UIADD3 UR10, UPT, UPT, -UR4, URZ, URZ ;  /* 0x000000ff040a7290 */ /* 0x000fc4000fffe1ff */
[----:B------:R-:W-:Y:S02]  /*14b0*/  USEL UR7, UR4, UR7, !UP2 ;  /* 0x0000000704077287 */ /* 0x000fe4000d000000 */
[----:B------:R-:W-:Y:S01]  /*14c0*/  UIADD3 UR46, UPT, UPT, -UR5, URZ, URZ ;  /* 0x000000ff052e7290 */ /* 0x000fe2000fffe1ff */
[----:B------:R-:W-:Y:S01]  /*14d0*/  @!UP0 UMOV UR6, UR9 ;  /* 0x0000000900068c82 */ /* 0x000fe20008000000 */
[----:B------:R-:W-:Y:S02]  /*14e0*/  UIADD3 UR8, UPT, UPT, -UR7, URZ, URZ ;  /* 0x000000ff07087290 */ /* 0x000fe4000fffe1ff */
[----:B------:R-:W-:Y:S02]  /*14f0*/  @!UP0 USHF.R.U32.HI UR6, URZ, UR17, UR6 ;  /* 0x00000011ff068299 */ /* 0x000fe40008011606 */
[----:B------:R-:W-:Y:S02]  /*1500*/  UIMAD UR8, UR18, UR8, UR4 ;  /* 0x00000008120872a4 */ /* 0x000fe4000f8e0204 */
[----:B------:R-:W-:-:S02]  /*1510*/  @!UP0 USEL UR6, UR5, UR6, !UP2 ;  /* 0x0000000605068287 */ /* 0x000fc4000d000000 */
[----:B------:R-:W-:Y:S02]  /*1520*/  UIMAD UR45, UR22, UR10, UR45 ;  /* 0x0000000a162d72a4 */ /* 0x000fe4000f8e022d */
[----:B------:R-:W-:Y:S02]  /*1530*/  @!UP0 UIADD3 UR7, UPT, UPT, UR7, -UR6, URZ ;  /* 0x8000000607078290 */ /* 0x000fe4000fffe0ff */
[----:B------:R-:W-:Y:S02]  /*1540*/  @!UP0 UIMAD UR6, UR8, UR12, UR6 ;  /* 0x0000000c080682a4 */ /* 0x000fe4000f8e0206 */
[----:B------:R-:W-:Y:S02]  /*1550*/  @!UP0 UIMAD UR4, UR7, UR18, UR5 ;  /* 0x00000012070482a4 */ /* 0x000fe4000f8e0205 */
[----:B------:R-:W-:Y:S02]  /*1560*/  UIMAD UR46, UR25, UR46, UR19 ;  /* 0x0000002e192e72a4 */ /* 0x000fe4000f8e0213 */
[----:B------:R-:W-:Y:S01]  /*1570*/  UIMAD UR45, UR4, UR22, UR45 ;  /* 0x00000016042d72a4 */ /* 0x000fe2000f8e022d */
[----:B------:R-:W-:-:S02]  /*1580*/  @!UP0 UMOV UR5, UR6 ;  /* 0x0000000600058c82 */ /* 0x000fc40008000000 */
[----:B------:R-:W-:-:S12]  /*1590*/  UIMAD UR46, UR5, UR25, UR46 ;  /* 0x00000019052e72a4 */ /* 0x000fd8000f8e022e */
.L_x_18:
[----:B------:R-:W-:Y:S02]  /*15a0*/  UISETP.NE.AND UP1, UPT, UR26, 0x1, UPT ;  /* 0x000000011a00788c */ /* 0x000fe4000bf25270 */
[----:B------:R-:W-:Y:S02]  /*15b0*/  UISETP.NE.AND UP0, UPT, UR13, 0x2, UPT ;  /* 0x000000020d00788c */ /* 0x000fe4000bf05270 */
[----:B------:R-:W-:Y:S02]  /*15c0*/  ULOP3.LUT UR28, UR28, 0x1000, URZ, 0xc0, !UPT ;  /* 0x000010001c1c7892 */ /* 0x000fe4000f8ec0ff */
[----:B------:R-:W-:-:S03]  /*15d0*/  USHF.L.U32 UR24, UR27, UR24, URZ ;  /* 0x000000181b187299 */ /* 0x000fc600080006ff */
[----:B------:R-:W-:Y:S09]  /*15e0*/  BRA.U UP1, `(.L_x_19) ;  /* 0x0000000101447547 */ /* 0x000ff2000b800000 */
[----:B------:R-:W1:Y:S01]  /*15f0*/  LDCU.128 UR8, c[0x0][0xb10] ;  /* 0x00016200ff0877ac */ /* 0x000e620008000c00 */
[----:B------:R-:W2:Y:S01]  /*1600*/  LDCU UR12, c[0x0][0xb0c] ;  /* 0x00016180ff0c77ac */ /* 0x000ea20008000800 */
[----:B------:R-:W3:Y:S01]  /*1610*/  LDCU UR14, c[0x0][0xb20] ;  /* 0x00016400ff0e77ac */ /* 0x000ee20008000800 */
[----:B-1----:R-:W-:Y:S02]  /*1620*/  UIMAD.WIDE.U32 UR6, UR46, UR8, URZ ;  /* 0x000000082e0672a5 */ /* 0x002fe4000f8e00ff */
[----:B------:R-:W-:Y:S02]  /*1630*/  UIMAD.WIDE.U32 UR4, UR45, UR11, URZ ;  /* 0x0000000b2d0472a5 */ /* 0x000fe4000f8e00ff */
[----:B--2---:R-:W-:Y:S02]  /*1640*/  UISETP.NE.AND UP2, UPT, UR12, 0x1, UPT ;  /* 0x000000010c00788c */ /* 0x004fe4000bf45270 */
[----:B------:R-:W-:Y:S01]  /*1650*/  UISETP.NE.AND UP1, UPT, UR10, 0x1, UPT ;  /* 0x000000010a00788c */ /* 0x000fe2000bf25270 */
[----:B------:R-:W-:-:S02]  /*1660*/  UMOV UR6, UR7 ;  /* 0x0000000700067c82 */ /* 0x000fc40008000000 */
[----:B------:R-:W-:Y:S01]  /*1670*/  UMOV UR4, UR5 ;  /* 0x0000000500047c82 */ /* 0x000fe20008000000 */
[----:B------:R-:W-:Y:S02]  /*1680*/  USHF.R.U32.HI UR6, URZ, UR9, UR6 ;  /* 0x00000009ff067299 */ /* 0x000fe40008011606 */
[----:B---3--:R-:W-:Y:S02]  /*1690*/  USHF.R.U32.HI UR4, URZ, UR14, UR4 ;  /* 0x0000000eff047299 */ /* 0x008fe40008011604 */
[----:B------:R-:W-:Y:S02]  /*16a0*/  USEL UR5, UR46, UR6, !UP2 ;  /* 0x000000062e057287 */ /* 0x000fe4000d000000 */
[----:B------:R-:W-:-:S04]  /*16b0*/  USEL UR4, UR45, UR4, !UP1 ;  /* 0x000000042d047287 */ /* 0x000fc8000c800000 */
[----:B------:R-:W-:Y:S02]  /*16c0*/  UIADD3 UR6, UPT, UPT, -UR4, UR5, URZ ;  /* 0x0000000504067290 */ /* 0x000fe4000fffe1ff */
[----:B------:R-:W-:Y:S02]  /*16d0*/  UIADD3 UR4, UPT, UPT, UR4, -UR5, URZ ;  /* 0x8000000504047290 */ /* 0x000fe4000fffe0ff */
[----:B------:R-:W-:Y:S02]  /*16e0*/  UIMAD UR45, UR6, UR10, UR45 ;  /* 0x0000000a062d72a4 */ /* 0x000fe4000f8e022d */
[----:B------:R-:W-:-:S12]  /*16f0*/  UIMAD UR46, UR4, UR12, UR46 ;  /* 0x0000000c042e72a4 */ /* 0x000fd8000f8e022e */
.L_x_19:
[----:B------:R-:W-:Y:S05]  /*1700*/  BRA.U !UP5, `(.L_x_20) ;  /* 0x000000010d0c7547 */ /* 0x000fea000b800000 */
[----:B------:R-:W-:Y:S01]  /*1710*/  UCGABAR_WAIT ;  /* 0x0000000000007dc7 */ /* 0x000fe20008000000 */
[----:B------:R-:W-:Y:S01]  /*1720*/  CCTL.IVALL ;  /* 0x00000000ff00798f */ /* 0x000fe20002000000 */
[----:B------:R-:W-:Y:S05]  /*1730*/  BRA `(.L_x_21) ;  /* 0x0000000000047947 */ /* 0x000fea0003800000 */
.L_x_20:
[----:B------:R-:W-:Y:S06]  /*1740*/  BAR.SYNC.DEFER_BLOCKING 0x0 ;  /* 0x0000000000007b1d */ /* 0x000fec0000010000 */
.L_x_21:
[----:B------:R-:W-:Y:S05]  /*1750*/  BRA.U UP0, `(.L_x_22) ;  /* 0x0000001100bc7547 */ /* 0x000fea000b800000 */
[----:B------:R-:W1:Y:S01]  /*1760*/  LDCU UR6, c[0x0][0x38c] ;  /* 0x00007180ff0677ac */ /* 0x000e620008000800 */
[----:B------:R-:W2:Y:S01]  /*1770*/  S2UR UR8, SR_CgaCtaId ;  /* 0x00000000000879c3 */ /* 0x000ea20000008800 */
[----:B------:R-:W-:Y:S01]  /*1780*/  PLOP3.LUT P1, PT, PT, PT, UP3, 0x80, 0x8 ;  /* 0x000000000008781c */ /* 0x000fe20003f2f038 */
[----:B------:R-:W-:Y:S01]  /*1790*/  IMAD.MOV.U32 R12, RZ, RZ, 0x1 ;  /* 0x00000001ff0c7424 */ /* 0x000fe200078e00ff */
[----:B------:R-:W-:Y:S01]  /*17a0*/  USHF.L.U32 UR47, UR19, 0x7, URZ ;  /* 0x00000007132f7899 */ /* 0x000fe200080006ff */
[----:B------:R-:W-:Y:S01]  /*17b0*/  ISETP.NE.AND P2, PT, R0, RZ, P3 ;  /* 0x000000ff0000720c */ /* 0x000fe20001f45270 */
[----:B------:R-:W-:Y:S01]  /*17c0*/  UMOV UR7, 0x400 ;  /* 0x0000040000077882 */ /* 0x000fe20000000000 */
[----:B------:R-:W-:Y:S01]  /*17d0*/  UISETP.NE.AND UP1, UPT, UR13, URZ, UPT ;  /* 0x000000ff0d00728c */ /* 0x000fe2000bf25270 */
[----:B------:R-:W-:Y:S01]  /*17e0*/  PLOP3.LUT P1, PT, P1, PT, PT, 0x8, 0x80 ;  /* 0x000000000080781c */ /* 0x000fe20000f2e170 */
[----:B------:R-:W-:Y:S01]  /*17f0*/  USHF.L.U32 UR44, UR19, 0x5, URZ ;  /* 0x00000005132c7899 */ /* 0x000fe200080006ff */
[----:B------:R-:W-:Y:S01]  /*1800*/  CS2R R10, SRZ ;  /* 0x00000000000a7805 */ /* 0x000fe2000001ff00 */
[----:B------:R-:W-:Y:S01]  /*1810*/  ULOP3.LUT UR47, UR47, 0x80, URZ, 0xc0, !UPT ;  /* 0x000000802f2f7892 */ /* 0x000fe2000f8ec0ff */
[----:B------:R-:W-:Y:S01]  /*1820*/  IMAD.MOV.U32 R9, RZ, RZ, RZ ;  /* 0x000000ffff097224 */ /* 0x000fe200078e00ff */
[----:B------:R-:W3:Y:S01]  /*1830*/  LDCU UR39, c[0x0][0x370] ;  /* 0x00006e00ff2777ac */ /* 0x000ee20008000800 */
[----:B------:R-:W-:Y:S01]  /*1840*/  IMAD.MOV.U32 R8, RZ, RZ, 0x1 ;  /* 0x00000001ff087424 */ /* 0x000fe200078e00ff */
[----:B------:R-:W4:Y:S01]  /*1850*/  LDCU.64 UR26, c[0x0][0x348] ;  /* 0x00006900ff1a77ac */ /* 0x000f220008000a00 */
[----:B-1----:R-:W-:-:S02]  /*1860*/  UIADD3 UR5, UPT, UPT, UR6, 0x3f, URZ ;  /* 0x0000003f06057890 */ /* 0x002fc4000fffe0ff */
[----:B------:R-:W-:Y:S02]  /*1870*/  UIADD3 UR49, UPT, UPT, UR6, 0x7e, URZ ;  /* 0x0000007e06317890 */ /* 0x000fe4000fffe0ff */
[----:B------:R-:W-:Y:S02]  /*1880*/  USHF.R.S32.HI UR4, URZ, 0x1f, UR5 ;  /* 0x0000001fff047899 */ /* 0x000fe40008011405 */
[----:B--2---:R-:W-:Y:S02]  /*1890*/  ULEA UR13, UR8, UR7, 0x18 ;  /* 0x00000007080d7291 */ /* 0x004fe4000f8ec0ff */
[----:B------:R-:W-:Y:S02]  /*18a0*/  ULEA.HI UR4, UR4, UR5, URZ, 0x6 ;  /* 0x0000000504047291 */ /* 0x000fe4000f8f30ff */
[----:B------:R-:W-:Y:S02]  /*18b0*/  UIADD3 UR5, UPT, UPT, UR6, -0x1, URZ ;  /* 0xffffffff06057890 */ /* 0x000fe4000fffe0ff */
[----:B------:R-:W-:-:S02]  /*18c0*/  USHF.R.S32.HI UR42, URZ, 0x6, UR4 ;  /* 0x00000006ff2a7899 */ /* 0x000fc40008011404 */
[----:B------:R-:W-:Y:S02]  /*18d0*/  UISETP.GE.U32.AND UP2, UPT, UR5, -0x7f, UPT ;  /* 0xffffff810500788c */ /* 0x000fe4000bf46070 */
[----:B------:R-:W-:Y:S01]  /*18e0*/  UISETP.LT.U32.AND UP0, UPT, UR42, 0x3, UPT ;  /* 0x000000032a00788c */ /* 0x000fe2000bf01070 */
[----:B------:R-:W1:Y:S03]  /*18f0*/  LDCU UR38, c[0x0][0x374] ;  /* 0x00006e80ff2677ac */ /* 0x000e660008000800 */
[----:B------:R-:W-:Y:S02]  /*1900*/  USEL UR41, UR42, 0x3, UP0 ;  /* 0x000000032a297887 */ /* 0x000fe40008000000 */
[----:B------:R-:W-:Y:S02]  /*1910*/  ULOP3.LUT UR44, UR44, 0x20, URZ, 0xc0, !UPT ;  /* 0x000000202c2c7892 */ /* 0x000fe4000f8ec0ff */
[----:B------:R-:W-:-:S02]  /*1920*/  UIADD3 UR4, UPT, UPT, UR41, -0x1, URZ ;  /* 0xffffffff29047890 */ /* 0x000fc4000fffe0ff */
[----:B------:R-:W-:Y:S02]  /*1930*/  @UP2 UIADD3 UR4, UPT, UPT, UR41, URZ, URZ ;  /* 0x000000ff29042290 */ /* 0x000fe4000fffe0ff */
[----:B------:R-:W-:Y:S02]  /*1940*/  USEL UR21, UR34, 0x2, UP1 ;  /* 0x0000000222157887 */ /* 0x000fe40008800000 */
[----:B------:R-:W-:Y:S02]  /*1950*/  UIADD3 UR30, UPT, UPT, UR13, 0x4400, UR28 ;  /* 0x000044000d1e7890 */ /* 0x000fe4000fffe01c */
[----:B------:R-:W-:Y:S02]  /*1960*/  ULEA.HI UR47, UR28, UR47, URZ, 0x1a ;  /* 0x0000002f1c2f7291 */ /* 0x000fe4000f8fd0ff */
[----:B------:R-:W-:Y:S02]  /*1970*/  UIADD3 UR48, UPT, UPT, UR42, -UR41, URZ ;  /* 0x800000292a307290 */ /* 0x000fe4000fffe0ff */
[----:B------:R-:W-:-:S02]  /*1980*/  UIADD3 UR29, UPT, UPT, UR4, 0x1, URZ ;  /* 0x00000001041d7890 */ /* 0x000fc4000fffe0ff */
[----:B------:R-:W-:Y:S01]  /*1990*/  UIADD3 UR43, UPT, UPT, -UR4, URZ, URZ ;  /* 0x000000ff042b7290 */ /* 0x000fe2000fffe1ff */
[----:B-1-34-:R-:W-:-:S11]  /*19a0*/  UMOV UR6, URZ ;  /* 0x000000ff00067c82 */ /* 0x01afd60008000000 */
.L_x_42:
[----:B------:R-:W1:Y:S02]  /*19b0*/  S2UR UR4, SR_CgaCtaId ;  /* 0x00000000000479c3 */ /* 0x000e640000008800 */
[----:B-1----:R-:W-:-:S09]  /*19c0*/  UISETP.NE.AND UP0, UPT, UR4, URZ, UPT ;  /* 0x000000ff0400728c */ /* 0x002fd2000bf05270 */
[----:B------:R-:W-:Y:S05]  /*19d0*/  BRA.U UP0, `(.L_x_23) ;  /* 0x0000000100287547 */ /* 0x000fea000b800000 */
[----:B------:R-:W-:Y:S02]  /*19e0*/  LEA R0, R9, UR13, 0x3 ;  /* 0x0000000d09007c11 */ /* 0x000fe4000f8e18ff */
[----:B------:R-:W-:-:S04]  /*19f0*/  SHF.L.U32 R2, R8, 0x1f, RZ ;  /* 0x0000001f08027819 */ /* 0x000fc800000006ff */
[----:B------:R-:W1:Y:S02]  /*1a00*/  SYNCS.PHASECHK.TRANS64.TRYWAIT P0, [R0+URZ+0xc0], R2 ;  /* 0x0000c002000075a7 */ /* 0x000e6400080011ff */
[----:B-1----:R-:W-:Y:S05]  /*1a10*/  @!P0 BRA `(.L_x_24) ;  /* 0x0000005800b48947 */ /* 0x002fea0003800000 */
.L_x_112:
[----:B------:R-:W-:Y:S01]  /*1a20*/  VIADD R9, R9, 0x1 ;  /* 0x0000000109097836 */ /* 0x000fe20000000000 */
[----:B------:R1:W-:Y:S04]  /*1a30*/  SYNCS.ARRIVE.TRANS64.A1T0 RZ, [R0+URZ+0xb0], RZ ;  /* 0x0000b0ff00ff79a7 */ /* 0x0003e800081000ff */
[----:B------:R-:W-:-:S04]  /*1a40*/  ISETP.NE.AND P0, PT, R9, 0x2, PT ;  /* 0x000000020900780c */ /* 0x000fc80003f05270 */
[----:B------:R-:W-:Y:S02]  /*1a50*/  SEL R9, R9, RZ, P0 ;  /* 0x000000ff09097207 */ /* 0x000fe40000000000 */
[----:B-1----:R-:W-:-:S04]  /*1a60*/  SEL R0, RZ, 0x1, P0 ;  /* 0x00000001ff007807 */ /* 0x002fc80000000000 */
[----:B------:R-:W-:-:S07]  /*1a70*/  LOP3.LUT R8, R8, R0, RZ, 0x3c, !PT ;  /* 0x0000000008087212 */ /* 0x000fce00078e3cff */
.L_x_23:
[----:B------:R-:W-:Y:S01]  /*1a80*/  ULEA UR4, UR6, UR13, 0x3 ;  /* 0x0000000d06047291 */ /* 0x000fe2000f8e18ff */
[----:B------:R-:W-:Y:S01]  /*1a90*/  SHF.L.U32 R0, R12, 0x1f, RZ ;  /* 0x0000001f0c007819 */ /* 0x000fe200000006ff */
[----:B------:R-:W-:Y:S02]  /*1aa0*/  UISETP.GE.U32.AND UP0, UPT, UR49, 0x7f, UPT ;  /* 0x0000007f3100788c */ /* 0x000fe4000bf06070 */
[----:B------:R-:W-:Y:S01]  /*1ab0*/  ULEA UR11, UR45, UR44, 0x6 ;  /* 0x0000002c2d0b7291 */ /* 0x000fe2000f8e30ff */
[----:B------:R-:W-:-:S04]  /*1ac0*/  UMOV UR7, URZ ;  /* 0x000000ff00077c82 */ /* 0x000fc80008000000 */
[----:B------:R1:W2:Y:S01]  /*1ad0*/  SYNCS.PHASECHK.TRANS64.TRYWAIT P0, [UR4+0x18], R0 ;  /* 0x00001800ff0075a7 */ /* 0x0002a20008001104 */
[----:B------:R-:W-:-:S04]  /*1ae0*/  ULEA.HI UR4, UR46, UR46, URZ, 0x1 ;  /* 0x0000002e2e047291 */ /* 0x000fc8000f8f08ff */
[----:B------:R-:W-:-:S04]  /*1af0*/  USHF.L.U32 UR4, UR4, 0x7, URZ ;  /* 0x0000000704047899 */ /* 0x000fc800080006ff */
[----:B------:R-:W-:-:S04]  /*1b00*/  ULOP3.LUT UR35, UR4, 0xffffff00, URZ, 0xc0, !UPT ;  /* 0xffffff0004237892 */ /* 0x000fc8000f8ec0ff */
[----:B------:R-:W-:Y:S01]  /*1b10*/  UIADD3 UR35, UPT, UPT, UR47, UR35, URZ ;  /* 0x000000232f237290 */ /* 0x000fe2000fffe0ff */
[----:B------:R-:W-:Y:S11]  /*1b20*/  BRA.U !UP0, `(.L_x_25) ;  /* 0x0000000108c47547 */ /* 0x000ff6000b800000 */
[----:B------:R-:W-:Y:S01]  /*1b30*/  UMOV UR16, UR43 ;  /* 0x0000002b00107c82 */ /* 0x000fe20008000000 */
[----:B------:R-:W-:Y:S01]  /*1b40*/  UMOV UR4, UR6 ;  /* 0x0000000600047c82 */ /* 0x000fe20008000000 */
[----:B------:R-:W-:-:S05]  /*1b50*/  UMOV UR34, URZ ;  /* 0x000000ff00227c82 */ /* 0x000fca0008000000 */
.L_x_31:
[----:B------:R-:W-:Y:S01]  /*1b60*/  ULEA UR33, UR4, UR13, 0x3 ;  /* 0x0000000d04217291 */ /* 0x000fe2000f8e18ff */
[----:B------:R-:W-:Y:S01]  /*1b70*/  @P3 MOV R2, 0x5000 ;  /* 0x0000500000023802 */ /* 0x000fe20000000f00 */
[----:B--234-:R-:W-:Y:S10]  /*1b80*/  @P0 BRA `(.L_x_26) ;  /* 0x00000000000c0947 */ /* 0x01cff40003800000 */
[----:B------:R-:W-:-:S04]  /*1b90*/  SHF.L.U32 R3, R12, 0x1f, RZ ;  /* 0x0000001f0c037819 */ /* 0x000fc800000006ff */
[----:B------:R-:W2:Y:S02]  /*1ba0*/  SYNCS.PHASECHK.TRANS64.TRYWAIT P0, [UR33+0x18], R3 ;  /* 0x00001803ff0075a7 */ /* 0x000ea40008001121 */
[----:B--2---:R-:W-:Y:S05]  /*1bb0*/  @!P0 BRA `(.L_x_27) ;  /* 0x0000005800608947 */ /* 0x004fea0003800000 */
.L_x_26:
[----:B------:R2:W-:Y:S01]  /*1bc0*/  @P3 SYNCS.ARRIVE.TRANS64 RZ, [UR33], R2 ;  /* 0x00000002ffff39a7 */ /* 0x0005e20008000021 */
[----:B------:R-:W-:Y:S02]  /*1bd0*/  ULOP3.LUT UR5, UR21, 0x2, URZ, 0xfc, !UPT ;  /* 0x0000000215057892 */ /* 0x000fe4000f8efcff */
[----:B------:R-:W-:Y:S02]  /*1be0*/  UIADD3 UR16, UPT, UPT, UR16, 0x1, URZ ;  /* 0x0000000110107890 */ /* 0x000fe4000fffe0ff */
[----:B------:R-:W-:Y:S02]  /*1bf0*/  UISETP.NE.AND UP0, UPT, UR5, 0x2, UPT ;  /* 0x000000020500788c */ /* 0x000fe4000bf05270 */
[----:B------:R-:W-:-:S07]  /*1c00*/  UISETP.NE.AND UP2, UPT, UR16, 0x1, UPT ;  /* 0x000000011000788c */ /* 0x000fce000bf45270 */
[----:B------:R-:W-:Y:S05]  /*1c10*/  BRA.U UP0, `(.L_x_28) ;  /* 0x0000000100047547 */ /* 0x000fea000b800000 */
[----:B------:R-:W-:Y:S05]  /*1c20*/  BPT.TRAP 0x1 ;  /* 0x000000040000795c */ /* 0x000fea0000300000 */
.L_x_28:
[----:B------:R-:W-:Y:S04]  /*1c30*/  BSSY.RECONVERGENT B0, `(.L_x_29) ;  /* 0x0000003000007945 */ /* 0x000fe80003800200 */
[----:B------:R-:W-:Y:S05]  /*1c40*/  @!P2 BRA `(.L_x_30) ;  /* 0x000000000004a947 */ /* 0x000fea0003800000 */
[----:B------:R-:W-:Y:S05]  /*1c50*/  BPT.TRAP 0x1 ;  /* 0x000000040000795c */ /* 0x000fea0000300000 */
.L_x_30:
[----:B------:R-:W-:Y:S05]  /*1c60*/  BSYNC.RECONVERGENT B0 ;  /* 0x0000000000007941 */ /* 0x000fea0003800200 */
.L_x_29:
[----:B------:R-:W-:Y:S02]  /*1c70*/  UIADD3 UR5, UPT, UPT, UR4, 0x1, URZ ;  /* 0x0000000104057890 */ /* 0x000fe4000fffe0ff */
[----:B------:R-:W-:Y:S02]  /*1c80*/  ULEA UR32, UR4, UR28, 0xd ;  /* 0x0000001c04207291 */ /* 0x000fe4000f8e68ff */
[----:B------:R-:W-:Y:S02]  /*1c90*/  UISETP.NE.AND UP0, UPT, UR5, 0x3, UPT ;  /* 0x000000030500788c */ /* 0x000fe4000bf05270 */
[----:B------:R-:W-:Y:S02]  /*1ca0*/  UIADD3 UR14, UP1, UPT, UR26, 0x80, URZ ;  /* 0x000000801a0e7890 */ /* 0x000fe4000ff3e0ff */
[----:B------:R-:W-:Y:S02]  /*1cb0*/  USEL UR7, URZ, 0x1, UP0 ;  /* 0x00000001ff077887 */ /* 0x000fe40008000000 */
[----:B------:R-:W-:-:S02]  /*1cc0*/  USEL UR6, UR5, URZ, UP0 ;  /* 0x000000ff05067287 */ /* 0x000fc40008000000 */
[----:B------:R-:W-:Y:S02]  /*1cd0*/  ULEA UR8, UR4, UR13, 0xb ;  /* 0x0000000d04087291 */ /* 0x000fe4000f8e58ff */
[----:B------:R-:W-:Y:S01]  /*1ce0*/  ULEA UR5, UR6, UR13, 0x3 ;  /* 0x0000000d06057291 */ /* 0x000fe2000f8e18ff */
[----:B------:R-:W-:Y:S01]  /*1cf0*/  LOP3.LUT R12, R12, UR7, RZ, 0x3c, !PT ;  /* 0x000000070c0c7c12 */ /* 0x000fe2000f8e3cff */
[----:B------:R-:W-:Y:S02]  /*1d00*/  UIADD3 UR4, UP0, UPT, UR26, 0x180, URZ ;  /* 0x000001801a047890 */ /* 0x000fe4000ff1e0ff */
[----:B------:R-:W-:Y:S01]  /*1d10*/  ULOP3.LUT UR33, UR33, 0xfefffff8, URZ, 0xc0, !UPT ;  /* 0xfefffff821217892 */ /* 0x000fe2000f8ec0ff */
[----:B-1----:R-:W-:Y:S01]  /*1d20*/  SHF.L.U32 R0, R12, 0x1f, RZ ;  /* 0x0000001f0c007819 */ /* 0x002fe200000006ff */
[----:B------:R-:W-:Y:S02]  /*1d30*/  UIADD3.X UR15, UPT, UPT, URZ, UR27, URZ, UP1, !UPT ;  /* 0x0000001bff0f7290 */ /* 0x000fe40008ffe4ff */
[----:B------:R-:W-:Y:S01]  /*1d40*/  UIADD3 UR32, UPT, UPT, UR13, 0x4400, UR32 ;  /* 0x000044000d207890 */ /* 0x000fe2000fffe020 */
[----:B------:R3:W4:Y:S01]  /*1d50*/  SYNCS.PHASECHK.TRANS64.TRYWAIT P0, [UR5+0x18], R0 ;  /* 0x00001800ff0075a7 */ /* 0x0007220008001105 */
[----:B------:R-:W-:-:S02]  /*1d60*/  UPRMT UR7, URZ, 0x5410, UR24 ;  /* 0x00005410ff077896 */ /* 0x000fc40008000018 */
[----:B------:R-:W-:Y:S02]  /*1d70*/  UIADD3 UR8, UPT, UPT, UR8, 0xa400, URZ ;  /* 0x0000a40008087890 */ /* 0x000fe4000fffe0ff */
[----:B------:R-:W-:Y:S01]  /*1d80*/  UIADD3.X UR5, UPT, UPT, URZ, UR27, URZ, UP0, !UPT ;  /* 0x0000001bff057290 */ /* 0x000fe200087fe4ff */
[----:B------:R-:W-:Y:S01]  /*1d90*/  UMOV UR18, 0x0 ;  /* 0x0000000000127882 */ /* 0x000fe20000000000 */
[----:B------:R-:W-:Y:S01]  /*1da0*/  UMOV UR19, 0x10000000 ;  /* 0x1000000000137882 */ /* 0x000fe20000000000 */
[----:B------:R-:W-:Y:S01]  /*1db0*/  UMOV UR10, UR34 ;  /* 0x00000022000a7c82 */ /* 0x000fe20008000000 */
[----:B------:R-:W-:Y:S01]  /*1dc0*/  UMOV UR12, UR36 ;  /* 0x00000024000c7c82 */ /* 0x000fe20008000000 */
[----:B------:R-:W-:Y:S01]  /*1dd0*/  UMOV UR9, UR33 ;  /* 0x0000002100097c82 */ /* 0x000fe20008000000 */
[----:B------:R1:W-:Y:S03]  /*1de0*/  UTMALDG.3D.MULTICAST.2CTA [UR32], [UR14], UR7, desc[UR18] ;  /* 0x000012200e0073b4 */ /* 0x0003e60008211807 */
[----:B------:R2:W-:Y:S01]  /*1df0*/  UTMALDG.3D.2CTA [UR8], [UR4], desc[UR18] ;  /* 0x00001208040075b4 */ /* 0x0005e20008211000 */
[----:B-1----:R-:W-:Y:S01]  /*1e00*/  UIADD3 UR34, UPT, UPT, UR34, 0x40, URZ ;  /* 0x0000004022227890 */ /* 0x002fe2000fffe0ff */
[----:B------:R-:W-:Y:S01]  /*1e10*/  UMOV UR7, UR29 ;  /* 0x0000001d00077c82 */ /* 0x000fe20008000000 */
[----:B--2---:R-:W-:Y:S01]  /*1e20*/  UMOV UR4, UR6 ;  /* 0x0000000600047c82 */ /* 0x004fe20008000000 */
[----:B------:R-:W-:Y:S09]  /*1e30*/  BRA.U UP2, `(.L_x_31) ;  /* 0xfffffffd02487547 */ /* 0x000ff2000b83ffff */
.L_x_25:
[----:B------:R-:W-:Y:S01]  /*1e40*/  ULEA UR4, UR6, UR13, 0x3 ;  /* 0x0000000d06047291 */ /* 0x000fe2000f8e18ff */
[----:B-1-3--:R-:W-:Y:S01]  /*1e50*/  SHF.L.U32 R0, R12, 0x1f, RZ ;  /* 0x0000001f0c007819 */ /* 0x00afe200000006ff */
[----:B------:R-:W-:Y:S01]  /*1e60*/  @!P1 SYNCS.ARRIVE.TRANS64.A1T0 RZ, [UR13+0x48], RZ ;  /* 0x000048ffffff99a7 */ /* 0x000fe2000810000d */
[----:B------:R-:W-:-:S06]  /*1e70*/  UISETP.GT.AND UP0, UPT, UR42, UR41, UPT ;  /* 0x000000292a00728c */ /* 0x000fcc000bf04270 */
[----:B--2-4-:R1:W2:Y:S03]  /*1e80*/  SYNCS.PHASECHK.TRANS64.TRYWAIT P0, [UR4+0x18], R0 ;  /* 0x00001800ff0075a7 */ /* 0x0142a60008001104 */
[----:B------:R-:W-:Y:S05]  /*1e90*/  BRA.U !UP0, `(.L_x_32) ;  /* 0x0000000108c07547 */ /* 0x000fea000b800000 */
[----:B------:R-:W-:Y:S01]  /*1ea0*/  UIADD3 UR25, UPT, UPT, UR48, UR7, URZ ;  /* 0x0000000730197290 */ /* 0x000fe2000fffe0ff */
[----:B------:R-:W-:-:S11]  /*1eb0*/  UMOV UR4, UR6 ;  /* 0x0000000600047c82 */ /* 0x000fd60008000000 */
.L_x_38:
[----:B------:R-:W-:Y:S01]  /*1ec0*/  ULEA UR17, UR4, UR13, 0x3 ;  /* 0x0000000d04117291 */ /* 0x000fe2000f8e18ff */
[----:B--2---:R-:W-:Y:S01]  /*1ed0*/  @P3 MOV R2, 0x5000 ;  /* 0x0000500000023802 */ /* 0x004fe20000000f00 */
[----:B--2-4-:R-:W-:Y:S10]  /*1ee0*/  @P0 BRA `(.L_x_33) ;  /* 0x00000000000c0947 */ /* 0x014ff40003800000 */
[----:B------:R-:W-:-:S04]  /*1ef0*/  SHF.L.U32 R3, R12, 0x1f, RZ ;  /* 0x0000001f0c037819 */ /* 0x000fc800000006ff */
[----:B------:R-:W2:Y:S02]  /*1f00*/  SYNCS.PHASECHK.TRANS64.TRYWAIT P0, [UR17+0x18], R3 ;  /* 0x00001803ff0075a7 */ /* 0x000ea40008001111 */
[----:B--2---:R-:W-:Y:S05]  /*1f10*/  @!P0 BRA `(.L_x_34) ;  /* 0x0000005400a08947 */ /* 0x004fea0003800000 */
.L_x_33:
[----:B------:R2:W-:Y:S01]  /*1f20*/  @P3 SYNCS.ARRIVE.TRANS64 RZ, [UR17], R2 ;  /* 0x00000002ffff39a7 */ /* 0x0005e20008000011 */
[----:B------:R-:W-:-:S04]  /*1f30*/  ULOP3.LUT UR5, UR21, 0x2, URZ, 0xfc, !UPT ;  /* 0x0000000215057892 */ /* 0x000fc8000f8efcff */
[----:B------:R-:W-:-:S09]  /*1f40*/  UISETP.NE.AND UP0, UPT, UR5, 0x2, UPT ;  /* 0x000000020500788c */ /* 0x000fd2000bf05270 */
[----:B------:R-:W-:Y:S05]  /*1f50*/  BRA.U UP0, `(.L_x_35) ;  /* 0x0000000100047547 */ /* 0x000fea000b800000 */
[----:B------:R-:W-:Y:S05]  /*1f60*/  BPT.TRAP 0x1 ;  /* 0x000000040000795c */ /* 0x000fea0000300000 */
.L_x_35:
[----:B------:R-:W-:Y:S04]  /*1f70*/  BSSY.RECONVERGENT B0, `(.L_x_36) ;  /* 0x0000003000007945 */ /* 0x000fe80003800200 */
[----:B------:R-:W-:Y:S05]  /*1f80*/  @!P2 BRA `(.L_x_37) ;  /* 0x000000000004a947 */ /* 0x000fea0003800000 */
[----:B------:R-:W-:Y:S05]  /*1f90*/  BPT.TRAP 0x1 ;  /* 0x000000040000795c */ /* 0x000fea0000300000 */
.L_x_37:
[----:B------:R-:W-:Y:S05]  /*1fa0*/  BSYNC.RECONVERGENT B0 ;  /* 0x0000000000007941 */ /* 0x000fea0003800200 */
.L_x_36:
[----:B------:R-:W-:Y:S02]  /*1fb0*/  UIADD3 UR5, UPT, UPT, UR4, 0x1, URZ ;  /* 0x0000000104057890 */ /* 0x000fe4000fffe0ff */
[----:B------:R-:W-:Y:S02]  /*1fc0*/  UIADD3 UR14, UP1, UPT, UR26, 0x80, URZ ;  /* 0x000000801a0e7890 */ /* 0x000fe4000ff3e0ff */
[----:B------:R-:W-:Y:S02]  /*1fd0*/  UISETP.NE.AND UP0, UPT, UR5, 0x3, UPT ;  /* 0x000000030500788c */ /* 0x000fe4000bf05270 */
[----:B------:R-:W-:Y:S02]  /*1fe0*/  ULEA UR16, UR4, UR30, 0xd ;  /* 0x0000001e04107291 */ /* 0x000fe4000f8e68ff */
[----:B------:R-:W-:Y:S02]  /*1ff0*/  USEL UR8, URZ, 0x1, UP0 ;  /* 0x00000001ff087887 */ /* 0x000fe40008000000 */
[----:B------:R-:W-:-:S02]  /*2000*/  USEL UR6, UR5, URZ, UP0 ;  /* 0x000000ff05067287 */ /* 0x000fc40008000000 */
[----:B------:R-:W-:Y:S02]  /*2010*/  UIADD3 UR22, UP0, UPT, UR26, 0x180, URZ ;  /* 0x000001801a167890 */ /* 0x000fe4000ff1e0ff */
[----:B------:R-:W-:Y:S01]  /*2020*/  LOP3.LUT R12, R12, UR8, RZ, 0x3c, !PT ;  /* 0x000000080c0c7c12 */ /* 0x000fe2000f8e3cff */
[----:B------:R-:W-:Y:S02]  /*2030*/  ULEA UR8, UR4, UR13, 0xb ;  /* 0x0000000d04087291 */ /* 0x000fe4000f8e58ff */
[----:B------:R-:W-:Y:S01]  /*2040*/  ULEA UR5, UR6, UR13, 0x3 ;  /* 0x0000000d06057291 */ /* 0x000fe2000f8e18ff */
[----:B-1----:R-:W-:Y:S01]  /*2050*/  SHF.L.U32 R0, R12, 0x1f, RZ ;  /* 0x0000001f0c007819 */ /* 0x002fe200000006ff */
[----:B------:R-:W-:Y:S02]  /*2060*/  USHF.L.U32 UR18, UR7, 0x6, URZ ;  /* 0x0000000607127899 */ /* 0x000fe400080006ff */
[----:B------:R-:W-:Y:S02]  /*2070*/  ULOP3.LUT UR17, UR17, 0xfefffff8, URZ, 0xc0, !UPT ;  /* 0xfefffff811117892 */ /* 0x000fe4000f8ec0ff */
[----:B------:R-:W-:-:S02]  /*2080*/  UIADD3.X UR15, UPT, UPT, URZ, UR27, URZ, UP1, !UPT ;  /* 0x0000001bff0f7290 */ /* 0x000fc40008ffe4ff */
[----:B------:R-:W-:Y:S01]  /*2090*/  UPRMT UR4, URZ, 0x5410, UR24 ;  /* 0x00005410ff047896 */ /* 0x000fe20008000018 */
[----:B------:R3:W4:Y:S01]  /*20a0*/  SYNCS.PHASECHK.TRANS64.TRYWAIT P0, [UR5+0x18], R0 ;  /* 0x00001800ff0075a7 */ /* 0x0007220008001105 */
[----:B------:R-:W-:Y:S02]  /*20b0*/  UIADD3 UR8, UPT, UPT, UR8, 0xa400, URZ ;  /* 0x0000a40008087890 */ /* 0x000fe4000fffe0ff */
[----:B------:R-:W-:Y:S01]  /*20c0*/  UIADD3.X UR23, UPT, UPT, URZ, UR27, URZ, UP0, !UPT ;  /* 0x0000001bff177290 */ /* 0x000fe200087fe4ff */
[----:B------:R-:W-:Y:S01]  /*20d0*/  UMOV UR32, 0x0 ;  /* 0x0000000000207882 */ /* 0x000fe20000000000 */
[----:B------:R-:W-:Y:S01]  /*20e0*/  UMOV UR33, 0x10000000 ;  /* 0x1000000000217882 */ /* 0x000fe20000000000 */
[----:B------:R-:W-:Y:S01]  /*20f0*/  UMOV UR19, UR35 ;  /* 0x0000002300137c82 */ /* 0x000fe20008000000 */
[----:B------:R-:W-:Y:S01]  /*2100*/  UMOV UR20, UR36 ;  /* 0x0000002400147c82 */ /* 0x000fe20008000000 */
[----:B------:R-:W-:Y:S01]  /*2110*/  UMOV UR12, UR36 ;  /* 0x00000024000c7c82 */ /* 0x000fe20008000000 */
[----:B------:R-:W-:Y:S01]  /*2120*/  UMOV UR9, UR17 ;  /* 0x0000001100097c82 */ /* 0x000fe20008000000 */
[----:B------:R-:W-:Y:S01]  /*2130*/  UMOV UR10, UR18 ;  /* 0x00000012000a7c82 */ /* 0x000fe20008000000 */
[----:B------:R1:W-:Y:S01]  /*2140*/  UTMALDG.3D.MULTICAST.2CTA [UR16], [UR14], UR4, desc[UR32] ;  /* 0x000020100e0073b4 */ /* 0x0003e20008211804 */
[----:B------:R-:W-:-:S04]  /*2150*/  UIADD3 UR7, UPT, UPT, UR7, 0x1, URZ ;  /* 0x0000000107077890 */ /* 0x000fc8000fffe0ff */
[----:B------:R-:W-:Y:S01]  /*2160*/  UISETP.NE.AND UP0, UPT, UR7, UR25, UPT ;  /* 0x000000190700728c */ /* 0x000fe2000bf05270 */
[----:B------:R3:W-:Y:S01]  /*2170*/  UTMALDG.3D.2CTA [UR8], [UR22], desc[UR32] ;  /* 0x00002008160075b4 */ /* 0x0007e20008211000 */
[----:B-1----:R-:W-:-:S07]  /*2180*/  UMOV UR4, UR6 ;  /* 0x0000000600047c82 */ /* 0x002fce0008000000 */
[----:B---3--:R-:W-:Y:S05]  /*2190*/  BRA.U UP0, `(.L_x_38) ;  /* 0xfffffffd00487547 */ /* 0x008fea000b83ffff */
.L_x_32:
[C---:B------:R-:W-:Y:S01]  /*21a0*/  LEA R3, R11.reuse, UR13, 0x3 ;  /* 0x0000000d0b037c11 */ /* 0x040fe2000f8e18ff */
[----:B------:R-:W-:Y:S01]  /*21b0*/  NOP ;  /* 0x0000000000007918 */ /* 0x000fe20000000000 */
[----:B-1----:R-:W-:Y:S02]  /*21c0*/  SHF.L.U32 R0, R10, 0x1f, RZ ;  /* 0x0000001f0a007819 */ /* 0x002fe400000006ff */
[----:B------:R-:W-:Y:S02]  /*21d0*/  LEA R4, R11, UR13, 0x4 ;  /* 0x0000000d0b047c11 */ /* 0x000fe4000f8e20ff */
[----:B--2-4-:R-:W1:Y:S02]  /*21e0*/  SYNCS.PHASECHK.TRANS64.TRYWAIT P0, [R3+URZ+0x50], R0 ;  /* 0x00005000030075a7 */ /* 0x014e6400080011ff */
[----:B-1----:R-:W-:Y:S05]  /*21f0*/  @!P0 BRA `(.L_x_39) ;  /* 0x0000005400008947 */ /* 0x002fea0003800000 */
.L_x_115:
[----:B------:R-:W2:Y:S01]  /*2200*/  LDS.128 R4, [R4+0xe0] ;  /* 0x0000e00004047984 */ /* 0x000ea20000000c00 */
[----:B------:R-:W-:Y:S01]  /*2210*/  UISETP.GE.AND UP0, UPT, UR40, 0x1, UPT ;  /* 0x000000012800788c */ /* 0x000fe2000bf06270 */
[----:B------:R-:W-:Y:S01]  /*2220*/  @!PT LDS RZ, [RZ] ;  /* 0x00000000fffff984 */ /* 0x000fe20000000800 */
[----:B------:R-:W-:Y:S01]  /*2230*/  @!PT LDS RZ, [RZ] ;  /* 0x00000000fffff984 */ /* 0x000fe20000000800 */
[----:B------:R-:W-:Y:S01]  /*2240*/  @!PT LDS RZ, [RZ] ;  /* 0x00000000fffff984 */ /* 0x000fe20000000800 */
[----:B------:R-:W-:Y:S01]  /*2250*/  @!PT LDS RZ, [RZ] ;  /* 0x00000000fffff984 */ /* 0x000fe20000000800 */
[----:B------:R3:W-:Y:S06]  /*2260*/  MEMBAR.ALL.CTA ;  /* 0x0000000000007992 */ /* 0x0007ec0000008000 */
[----:B---3--:R-:W3:Y:S01]  /*2270*/  FENCE.VIEW.ASYNC.S ;  /* 0x00000000000073c6 */ /* 0x008ee20000000000 */
[----:B--2---:R-:W-:-:S13]  /*2280*/  LOP3.LUT P0, RZ, R6, 0x1, RZ, 0xc0, !PT ;  /* 0x0000000106ff7812 */ /* 0x004fda000780c0ff */
[----:B---3--:R-:W-:Y:S01]  /*2290*/  VOTEU.ANY UP1, P0 ;  /* 0x0000000000ff7886 */ /* 0x008fe20000020100 */
[----:B------:R-:W-:-:S13]  /*22a0*/  PLOP3.LUT P0, PT, PT, PT, UP1, 0x80, 0x8 ;  /* 0x000000000008781c */ /* 0x000fda0003f0f018 */
[----:B-1----:R-:W-:Y:S02]  /*22b0*/  @P0 LOP3.LUT R0, R5, 0xffff, RZ, 0xc0, !PT ;  /* 0x0000ffff05000812 */ /* 0x002fe400078ec0ff */
[----:B------:R-:W-:Y:S02]  /*22c0*/  @P0 MOV R2, R4 ;  /* 0x0000000400020202 */ /* 0x000fe40000000f00 */
[----:B------:R-:W-:Y:S01]  /*22d0*/  @P0 R2UR UR5, R0 ;  /* 0x00000000000502ca */ /* 0x000fe200000e0000 */
[----:B------:R-:W-:Y:S01]  /*22e0*/  VIADD R0, R3, 0x60 ;  /* 0x0000006003007836 */ /* 0x000fe20000000000 */
[----:B------:R-:W-:Y:S02]  /*22f0*/  @P0 SHF.R.U32.HI R4, RZ, 0x10, R5 ;  /* 0x00000010ff040819 */ /* 0x000fe40000011605 */
[----:B------:R-:W-:Y:S02]  /*2300*/  @P0 R2UR UR7, R2 ;  /* 0x00000000020702ca */ /* 0x000fe400000e0000 */
[----:B------:R-:W-:-:S02]  /*2310*/  PRMT R0, RZ, 0x654, R0 ;  /* 0x00000654ff007816 */ /* 0x000fc40000000000 */
[----:B------:R-:W-:Y:S02]  /*2320*/  @P0 R2UR UR4, R4 ;  /* 0x00000000040402ca */ /* 0x000fe400000e0000 */
[----:B------:R1:W-:Y:S03]  /*2330*/  SYNCS.ARRIVE.TRANS64.RED.A1T0 RZ, [R0+URZ], RZ ;  /* 0x000000ff00ff79a7 */ /* 0x0003e600081004ff */
[----:B------:R-:W-:-:S04]  /*2340*/  @UP1 UMOV UR31, UR5 ;  /* 0x00000005001f1c82 */ /* 0x000fc80008000000 */
[----:B------:R-:W-:-:S04]  /*2350*/  @UP1 UMOV UR37, UR7 ;  /* 0x0000000700251c82 */ /* 0x000fc80008000000 */
[----:B------:R-:W-:Y:S01]  /*2360*/  @UP1 UMOV UR36, UR4 ;  /* 0x0000000400241c82 */ /* 0x000fe20008000000 */
[----:B------:R-:W-:Y:S05]  /*2370*/  BRA.U !UP0, `(.L_x_40) ;  /* 0x0000000108d47547 */ /* 0x000fea000b800000 */
[----:B------:R-:W2:Y:S01]  /*2380*/  LDCU.128 UR16, c[0x0][0xb10] ;  /* 0x00016200ff1077ac */ /* 0x000ea20008000c00 */
[----:B------:R-:W3:Y:S01]  /*2390*/  LDCU UR12, c[0x0][0xb20] ;  /* 0x00016400ff0c77ac */ /* 0x000ee20008000800 */
[----:B------:R-:W4:Y:S01]  /*23a0*/  LDCU UR20, c[0x0][0xb0c] ;  /* 0x00016180ff1477ac */ /* 0x000f220008000800 */
[----:B------:R-:W1:Y:S01]  /*23b0*/  LDCU.64 UR8, c[0x0][0xb28] ;  /* 0x00016500ff0877ac */ /* 0x000e620008000a00 */
[----:B------:R-:W-:Y:S02]  /*23c0*/  UISETP.NE.AND UP3, UPT, UR40, 0x1, UPT ;  /* 0x000000012800788c */ /* 0x000fe4000bf65270 */
[----:B--2---:R-:W-:Y:S02]  /*23d0*/  UIMAD.WIDE.U32 UR10, UR38, UR19, URZ ;  /* 0x00000013260a72a5 */ /* 0x004fe4000f8e00ff */
[----:B------:R-:W-:Y:S02]  /*23e0*/  UIMAD.WIDE.U32 UR4, UR39, UR16, URZ ;  /* 0x00000010270472a5 */ /* 0x000fe4000f8e00ff */
[----:B------:R-:W-:-:S02]  /*23f0*/  UISETP.NE.AND UP0, UPT, UR18, 0x1, UPT ;  /* 0x000000011200788c */ /* 0x000fc4000bf05270 */
[----:B------:R-:W-:Y:S01]  /*2400*/  UIMAD.WIDE.U32 UR22, UR31, UR19, URZ ;  /* 0x000000131f1672a5 */ /* 0x000fe2000f8e00ff */
[----:B------:R-:W-:Y:S02]  /*2410*/  UMOV UR10, UR11 ;  /* 0x0000000b000a7c82 */ /* 0x000fe40008000000 */
[----:B------:R-:W-:Y:S01]  /*2420*/  UMOV UR4, UR5 ;  /* 0x0000000500047c82 */ /* 0x000fe20008000000 */
[----:B---3--:R-:W-:Y:S02]  /*2430*/  USHF.R.U32.HI UR10, URZ, UR12, UR10 ;  /* 0x0000000cff0a7299 */ /* 0x008fe4000801160a */
[----:B----4-:R-:W-:Y:S02]  /*2440*/  UISETP.NE.AND UP2, UPT, UR20, 0x1, UPT ;  /* 0x000000011400788c */ /* 0x010fe4000bf45270 */
[----:B------:R-:W-:Y:S02]  /*2450*/  USHF.R.U32.HI UR4, URZ, UR17, UR4 ;  /* 0x00000011ff047299 */ /* 0x000fe40008011604 */
[----:B------:R-:W-:-:S02]  /*2460*/  USEL UR5, UR38, UR10, !UP0 ;  /* 0x0000000a26057287 */ /* 0x000fc4000c000000 */
[----:B------:R-:W-:Y:S02]  /*2470*/  USEL UR7, UR39, UR4, !UP2 ;  /* 0x0000000427077287 */ /* 0x000fe4000d000000 */
[----:B-1----:R-:W-:Y:S01]  /*2480*/  UIMAD.WIDE.U32 UR10, UR5, UR8, URZ ;  /* 0x00000008050a72a5 */ /* 0x002fe2000f8e00ff */
[----:B------:R-:W-:Y:S01]  /*2490*/  UMOV UR4, UR23 ;  /* 0x0000001700047c82 */ /* 0x000fe20008000000 */
[----:B------:R-:W-:Y:S02]  /*24a0*/  UIMAD.WIDE.U32 UR14, UR37, UR16, URZ ;  /* 0x00000010250e72a5 */ /* 0x000fe4000f8e00ff */
[----:B------:R-:W-:-:S03]  /*24b0*/  UIMAD.WIDE.U32 UR22, UR7, UR8, URZ ;  /* 0x00000008071672a5 */ /* 0x000fc6000f8e00ff */
[----:B------:R-:W-:Y:S01]  /*24c0*/  UMOV UR10, UR11 ;  /* 0x0000000b000a7c82 */ /* 0x000fe20008000000 */
[----:B------:R-:W-:Y:S02]  /*24d0*/  USHF.R.U32.HI UR4, URZ, UR12, UR4 ;  /* 0x0000000cff047299 */ /* 0x000fe40008011604 */
[----:B------:R-:W-:Y:S01]  /*24e0*/  @UP3 USHF.R.U32.HI UR5, URZ, UR9, UR10 ;  /* 0x00000009ff053299 */ /* 0x000fe2000801160a */
[----:B------:R-:W-:Y:S01]  /*24f0*/  UMOV UR14, UR15 ;  /* 0x0000000f000e7c82 */ /* 0x000fe20008000000 */
[----:B------:R-:W-:Y:S01]  /*2500*/  UMOV UR22, UR23 ;  /* 0x0000001700167c82 */ /* 0x000fe20008000000 */
[----:B------:R-:W-:Y:S02]  /*2510*/  USHF.R.U32.HI UR17, URZ, UR17, UR14 ;  /* 0x00000011ff117299 */ /* 0x000fe4000801160e */
[----:B------:R-:W-:Y:S02]  /*2520*/  USEL UR4, UR31, UR4, !UP0 ;  /* 0x000000041f047287 */ /* 0x000fe4000c000000 */
[----:B------:R-:W-:-:S02]  /*2530*/  @UP3 USHF.R.U32.HI UR7, URZ, UR9, UR22 ;  /* 0x00000009ff073299 */ /* 0x000fc40008011616 */
[----:B------:R-:W-:Y:S02]  /*2540*/  UIMAD UR10, UR40, UR5, URZ ;  /* 0x00000005280a72a4 */ /* 0x000fe4000f8e02ff */
[----:B------:R-:W-:Y:S02]  /*2550*/  USEL UR5, UR37, UR17, !UP2 ;  /* 0x0000001125057287 */ /* 0x000fe4000d000000 */
[----:B------:R-:W-:Y:S02]  /*2560*/  UIMAD UR12, UR40, UR7, URZ ;  /* 0x00000007280c72a4 */ /* 0x000fe4000f8e02ff */
[----:B------:R-:W-:Y:S02]  /*2570*/  UISETP.GE.AND UP0, UPT, UR4, UR10, UPT ;  /* 0x0000000a0400728c */ /* 0x000fe4000bf06270 */
[----:B------:R-:W-:Y:S02]  /*2580*/  UIMAD.WIDE.U32 UR10, UR4, UR8, URZ ;  /* 0x00000008040a72a5 */ /* 0x000fe4000f8e00ff */
[----:B------:R-:W-:-:S02]  /*2590*/  UISETP.GE.OR UP0, UPT, UR5, UR12, UP0 ;  /* 0x0000000c0500728c */ /* 0x000fc40008706670 */
[----:B------:R-:W-:Y:S02]  /*25a0*/  UIMAD.WIDE.U32 UR14, UR5, UR8, URZ ;  /* 0x00000008050e72a5 */ /* 0x000fe4000f8e00ff */
[----:B------:R-:W-:Y:S01]  /*25b0*/  UIADD3 UR12, UPT, UPT, -UR5, URZ, URZ ;  /* 0x000000ff050c7290 */ /* 0x000fe2000fffe1ff */
[----:B------:R-:W-:Y:S01]  /*25c0*/  UMOV UR10, UR11 ;  /* 0x0000000b000a7c82 */ /* 0x000fe20008000000 */
[----:B------:R-:W-:Y:S02]  /*25d0*/  UIADD3 UR11, UPT, UPT, -UR4, URZ, URZ ;  /* 0x000000ff040b7290 */ /* 0x000fe4000fffe1ff */
[----:B------:R-:W-:-:S03]  /*25e0*/  USHF.R.U32.HI UR10, URZ, UR9, UR10 ;  /* 0x00000009ff0a7299 */ /* 0x000fc6000801160a */
[----:B------:R-:W-:Y:S01]  /*25f0*/  @!UP0 UMOV UR8, UR15 ;  /* 0x0000000f00088c82 */ /* 0x000fe20008000000 */
[----:B------:R-:W-:Y:S02]  /*2600*/  UIMAD UR11, UR18, UR11, UR31 ;  /* 0x0000000b120b72a4 */ /* 0x000fe4000f8e021f */
[----:B------:R-:W-:Y:S02]  /*2610*/  USEL UR10, UR4, UR10, !UP3 ;  /* 0x0000000a040a7287 */ /* 0x000fe4000d800000 */
[----:B------:R-:W-:Y:S02]  /*2620*/  @!UP0 USHF.R.U32.HI UR8, URZ, UR9, UR8 ;  /* 0x00000009ff088299 */ /* 0x000fe40008011608 */
[----:B------:R-:W-:Y:S02]  /*2630*/  UIADD3 UR9, UPT, UPT, -UR10, URZ, URZ ;  /* 0x000000ff0a097290 */ /* 0x000fe4000fffe1ff */
[----:B------:R-:W-:Y:S02]  /*2640*/  @!UP0 USEL UR8, UR5, UR8, !UP3 ;  /* 0x0000000805088287 */ /* 0x000fe4000d800000 */
[----:B------:R-:W-:-:S02]  /*2650*/  UIMAD UR9, UR40, UR9, UR4 ;  /* 0x00000009280972a4 */ /* 0x000fc4000f8e0204 */
[----:B------:R-:W-:Y:S02]  /*2660*/  @!UP0 UIADD3 UR10, UPT, UPT, UR10, -UR8, URZ ;  /* 0x800000080a0a8290 */ /* 0x000fe4000fffe0ff */
[----:B------:R-:W-:Y:S02]  /*2670*/  @!UP0 UIMAD UR8, UR9, UR7, UR8 ;  /* 0x00000007090882a4 */ /* 0x000fe4000f8e0208 */
[----:B------:R-:W-:Y:S02]  /*2680*/  @!UP0 UIMAD UR4, UR40, UR10, UR5 ;  /* 0x0000000a280482a4 */ /* 0x000fe4000f8e0205 */
[----:B------:R-:W-:Y:S02]  /*2690*/  UIMAD UR7, UR20, UR12, UR37 ;  /* 0x0000000c140772a4 */ /* 0x000fe4000f8e0225 */
[----:B------:R-:W-:Y:S01]  /*26a0*/  UIMAD UR31, UR4, UR18, UR11 ;  /* 0x00000012041f72a4 */ /* 0x000fe2000f8e020b */
[----:B------:R-:W-:Y:S02]  /*26b0*/  @!UP0 UMOV UR5, UR8 ;  /* 0x0000000800058c82 */ /* 0x000fe40008000000 */
[----:B------:R-:W-:-:S12]  /*26c0*/  UIMAD UR37, UR5, UR20, UR7 ;  /* 0x00000014052572a4 */ /* 0x000fd8000f8e0207 */
.L_x_40:
[----:B------:R-:W2:Y:S02]  /*26d0*/  LDCU UR4, c[0x0][0xb30] ;  /* 0x00016600ff0477ac */ /* 0x000ea40008000800 */
[----:B--2---:R-:W-:-:S09]  /*26e0*/  UISETP.NE.AND UP0, UPT, UR4, 0x1, UPT ;  /* 0x000000010400788c */ /* 0x004fd2000bf05270 */
[----:B------:R-:W-:Y:S05]  /*26f0*/  BRA.U UP0, `(.L_x_41) ;  /* 0x0000000100447547 */ /* 0x000fea000b800000 */
[----:B------:R-:W2:Y:S01]  /*2700*/  LDCU.128 UR16, c[0x0][0xb10] ;  /* 0x00016200ff1077ac */ /* 0x000ea20008000c00 */
[----:B------:R-:W3:Y:S01]  /*2710*/  LDCU UR10, c[0x0][0xb0c] ;  /* 0x00016180ff0a77ac */ /* 0x000ee20008000800 */
[----:B------:R-:W4:Y:S01]  /*2720*/  LDCU UR7, c[0x0][0xb20] ;  /* 0x00016400ff0777ac */ /* 0x000f220008000800 */
[----:B--2---:R-:W-:Y:S02]  /*2730*/  UIMAD.WIDE.U32 UR8, UR37, UR16, URZ ;  /* 0x00000010250872a5 */ /* 0x004fe4000f8e00ff */
[----:B------:R-:W-:Y:S02]  /*2740*/  UIMAD.WIDE.U32 UR4, UR31, UR19, URZ ;  /* 0x000000131f0472a5 */ /* 0x000fe4000f8e00ff */
[----:B---3--:R-:W-:Y:S02]  /*2750*/  UISETP.NE.AND UP2, UPT, UR10, 0x1, UPT ;  /* 0x000000010a00788c */ /* 0x008fe4000bf45270 */
[----:B------:R-:W-:Y:S01]  /*2760*/  UISETP.NE.AND UP0, UPT, UR18, 0x1, UPT ;  /* 0x000000011200788c */ /* 0x000fe2000bf05270 */
[----:B------:R-:W-:-:S02]  /*2770*/  UMOV UR8, UR9 ;  /* 0x0000000900087c82 */ /* 0x000fc40008000000 */
[----:B------:R-:W-:Y:S01]  /*2780*/  UMOV UR4, UR5 ;  /* 0x0000000500047c82 */ /* 0x000fe20008000000 */
[----:B------:R-:W-:Y:S02]  /*2790*/  USHF.R.U32.HI UR17, URZ, UR17, UR8 ;  /* 0x00000011ff117299 */ /* 0x000fe40008011608 */
[----:B----4-:R-:W-:Y:S02]  /*27a0*/  USHF.R.U32.HI UR4, URZ, UR7, UR4 ;  /* 0x00000007ff047299 */ /* 0x010fe40008011604 */
[----:B------:R-:W-:Y:S02]  /*27b0*/  USEL UR5, UR37, UR17, !UP2 ;  /* 0x0000001125057287 */ /* 0x000fe4000d000000 */
[----:B------:R-:W-:-:S04]  /*27c0*/  USEL UR4, UR31, UR4, !UP0 ;  /* 0x000000041f047287 */ /* 0x000fc8000c000000 */
[----:B------:R-:W-:Y:S02]  /*27d0*/  UIADD3 UR7, UPT, UPT, UR5, -UR4, URZ ;  /* 0x8000000405077290 */ /* 0x000fe4000fffe0ff */
[----:B------:R-:W-:Y:S02]  /*27e0*/  UIADD3 UR4, UPT, UPT, -UR5, UR4, URZ ;  /* 0x0000000405047290 */ /* 0x000fe4000fffe1ff */
[----:B------:R-:W-:Y:S02]  /*27f0*/  UIMAD UR31, UR7, UR18, UR31 ;  /* 0x00000012071f72a4 */ /* 0x000fe4000f8e021f */
[----:B------:R-:W-:-:S12]  /*2800*/  UIMAD UR37, UR4, UR10, UR37 ;  /* 0x0000000a042572a4 */ /* 0x000fd8000f8e0225 */
.L_x_41:
[----:B------:R-:W-:Y:S01]  /*2810*/  VIADD R11, R11, 0x1 ;  /* 0x000000010b0b7836 */ /* 0x000fe20000000000 */
[----:B------:R-:W-:Y:S01]  /*2820*/  PLOP3.LUT P1, PT, PT, PT, PT, 0x80, 0x8 ;  /* 0x000000000008781c */ /* 0x000fe20003f2f070 */
[----:B------:R-:W-:Y:S02]  /*2830*/  UIADD3 UR46, UPT, UPT, UR37, UR58, URZ ;  /* 0x0000003a252e7290 */ /* 0x000fe4000fffe0ff */
[----:B------:R-:W-:Y:S01]  /*2840*/  UIADD3 UR45, UPT, UPT, UR31, UR55, URZ ;  /* 0x000000371f2d7290 */ /* 0x000fe2000fffe0ff */
[----:B------:R-:W-:-:S04]  /*2850*/  ISETP.NE.AND P0, PT, R11, 0x2, PT ;  /* 0x000000020b00780c */ /* 0x000fc80003f05270 */
[----:B-1----:R-:W-:Y:S02]  /*2860*/  SEL R0, RZ, 0x1, P0 ;  /* 0x00000001ff007807 */ /* 0x002fe40000000000 */
[----:B------:R-:W-:Y:S02]  /*2870*/  SEL R11, R11, RZ, P0 ;  /* 0x000000ff0b0b7207 */ /* 0x000fe40000000000 */
[----:B------:R-:W-:Y:S01]  /*2880*/  LOP3.LUT R10, R10, R0, RZ, 0x3c, !PT ;  /* 0x000000000a0a7212 */ /* 0x000fe200078e3cff */
[----:B------:R-:W-:Y:S06]  /*2890*/  BRA.U UP1, `(.L_x_42) ;  /* 0xfffffff101447547 */ /* 0x000fec000b83ffff */
[----:B------:R-:W-:Y:S01]  /*28a0*/  UIADD3 UR13, UPT, UPT, UR13, 0x18, URZ ;  /* 0x000000180d0d7890 */ /* 0x000fe2000fffe0ff */
[----:B------:R-:W-:-:S03]  /*28b0*/  SHF.L.U32 R2, R12, 0x1f, RZ ;  /* 0x0000001f0c027819 */ /* 0x000fc600000006ff */
[----:B------:R-:W-:-:S09]  /*28c0*/  ULEA UR4, UR6, UR13, 0x3 ;  /* 0x0000000d06047291 */ /* 0x000fd2000f8e18ff */
[----:B------:R-:W1:Y:S02]  /*28d0*/  SYNCS.PHASECHK.TRANS64.TRYWAIT P0, [UR4], R2 ;  /* 0x00000002ff0075a7 */ /* 0x000e640008001104 */
[----:B-1----:R-:W-:Y:S05]  /*28e0*/  @!P0 BRA `(.L_x_43) ;  /* 0x0000004c00588947 */ /* 0x002fea0003800000 */
.L_x_117:
[----:B------:R-:W-:-:S04]  /*28f0*/  UIADD3 UR4, UPT, UPT, UR6, 0x1, URZ ;  /* 0x0000000106047890 */ /* 0x000fc8000fffe0ff */
[----:B------:R-:W-:-:S04]  /*2900*/  UISETP.NE.AND UP0, UPT, UR4, 0x3, UPT ;  /* 0x000000030400788c */ /* 0x000fc8000bf05270 */
[----:B------:R-:W-:Y:S02]  /*2910*/  USEL UR6, URZ, 0x1, UP0 ;  /* 0x00000001ff067887 */ /* 0x000fe40008000000 */
[----:B------:R-:W-:-:S04]  /*2920*/  USEL UR4, UR4, URZ, UP0 ;  /* 0x000000ff04047287 */ /* 0x000fc80008000000 */
[----:B------:R-:W-:Y:S01]  /*2930*/  ULEA UR5, UR4, UR13, 0x3 ;  /* 0x0000000d04057291 */ /* 0x000fe2000f8e18ff */
[----:B------:R-:W-:-:S04]  /*2940*/  LOP3.LUT R12, R12, UR6, RZ, 0x3c, !PT ;  /* 0x000000060c0c7c12 */ /* 0x000fc8000f8e3cff */
[----:B-1----:R-:W-:-:S04]  /*2950*/  SHF.L.U32 R2, R12, 0x1f, RZ ;  /* 0x0000001f0c027819 */ /* 0x002fc800000006ff */
[----:B------:R-:W1:Y:S02]  /*2960*/  SYNCS.PHASECHK.TRANS64.TRYWAIT P0, [UR5], R2 ;  /* 0x00000002ff0075a7 */ /* 0x000e640008001105 */
[----:B-1----:R-:W-:Y:S05]  /*2970*/  @!P0 BRA `(.L_x_44) ;  /* 0x0000004c004c8947 */ /* 0x002fea0003800000 */
.L_x_119:
[----:B------:R-:W-:-:S04]  /*2980*/  UIADD3 UR4, UPT, UPT, UR4, 0x1, URZ ;  /* 0x0000000104047890 */ /* 0x000fc8000fffe0ff */
[----:B------:R-:W-:-:S04]  /*2990*/  UISETP.NE.AND UP0, UPT, UR4, 0x3, UPT ;  /* 0x000000030400788c */ /* 0x000fc8000bf05270 */
[----:B------:R-:W-:Y:S02]  /*29a0*/  USEL UR5, URZ, 0x1, UP0 ;  /* 0x00000001ff057887 */ /* 0x000fe40008000000 */
[----:B------:R-:W-:-:S04]  /*29b0*/  USEL UR4, UR4, URZ, UP0 ;  /* 0x000000ff04047287 */ /* 0x000fc80008000000 */
[----:B------:R-:W-:Y:S01]  /*29c0*/  ULEA UR4, UR4, UR13, 0x3 ;  /* 0x0000000d04047291 */ /* 0x000fe2000f8e18ff */
[----:B-1----:R-:W-:-:S04]  /*29d0*/  LOP3.LUT R2, R12, UR5, RZ, 0x3c, !PT ;  /* 0x000000050c027c12 */ /* 0x002fc8000f8e3cff */
[----:B------:R-:W-:Y:S01]  /*29e0*/  SHF.L.U32 R2, R2, 0x1f, RZ ;  /* 0x0000001f02027819 */ /* 0x000fe200000006ff */
[----:B------:R-:W-:-:S07]  /*29f0*/  IMAD.U32 R0, RZ, RZ, UR4 ;  /* 0x00000004ff007e24 */ /* 0x000fce000f8e00ff */
.L_x_45:
[----:B-1----:R1:W2:Y:S02]  /*2a00*/  SYNCS.PHASECHK.TRANS64.TRYWAIT P0, [R0+URZ], R2 ;  /* 0x00000002000075a7 */ /* 0x0022a400080011ff */
[----:B--2---:R-:W-:Y:S05]  /*2a10*/  @!P0 NANOSLEEP.SYNCS 0x989680 ;  /* 0x009896800000895d */ /* 0x004fea0003900000 */
[----:B------:R-:W2:Y:S02]  /*2a20*/  @!P0 SYNCS.PHASECHK.TRANS64 P0, [R0+URZ], R2 ;  /* 0x00000002000085a7 */ /* 0x000ea400080010ff */
[----:B--2---:R-:W-:Y:S05]  /*2a30*/  @P0 EXIT ;  /* 0x000000000000094d */ /* 0x004fea0003800000 */
[----:B------:R-:W-:Y:S05]  /*2a40*/  BRA `(.L_x_45) ;  /* 0xfffffffc00ec7947 */ /* 0x000fea000383ffff */
.L_x_22:
[----:B------:R-:W1:Y:S02]  /*2a50*/  S2UR UR4, SR_CgaCtaId ;  /* 0x00000000000479c3 */ /* 0x000e640000008800 */
[----:B-1----:R-:W-:-:S04]  /*2a60*/  UISETP.NE.AND UP0, UPT, UR4, URZ, UPT ;  /* 0x000000ff0400728c */ /* 0x002fc8000bf05270 */
[----:B------:R-:W-:-:S09]  /*2a70*/  UISETP.NE.OR UP0, UPT, UR13, 0x1, UP0 ;  /* 0x000000010d00788c */ /* 0x000fd20008705670 */
[----:B------:R-:W-:Y:S05]  /*2a80*/  BRA.U UP0, `(.L_x_46) ;  /* 0x00000005004c7547 */ /* 0x000fea000b800000 */
[----:B------:R-:W1:Y:S01]  /*2a90*/  S2UR UR5, SR_CgaCtaId ;  /* 0x00000000000579c3 */ /* 0x000e620000008800 */
[----:B------:R-:W-:Y:S01]  /*2aa0*/  UMOV UR4, 0x400 ;  /* 0x0000040000047882 */ /* 0x000fe20000000000 */
[----:B------:R-:W-:Y:S01]  /*2ab0*/  ISETP.GE.U32.AND P2, PT, R0, 0x4, PT ;  /* 0x000000040000780c */ /* 0x000fe20003f46070 */
[----:B------:R-:W-:Y:S01]  /*2ac0*/  IMAD.MOV.U32 R12, RZ, RZ, 0x1 ;  /* 0x00000001ff0c7424 */ /* 0x000fe200078e00ff */
[----:B------:R-:W-:Y:S02]  /*2ad0*/  CS2R R10, SRZ ;  /* 0x00000000000a7805 */ /* 0x000fe4000001ff00 */
[----:B------:R-:W-:Y:S01]  /*2ae0*/  CS2R R8, SRZ ;  /* 0x0000000000087805 */ /* 0x000fe2000001ff00 */
[----:B-1----:R-:W-:-:S03]  /*2af0*/  ULEA UR6, UR5, UR4, 0x18 ;  /* 0x0000000405067291 */ /* 0x002fc6000f8ec0ff */
[----:B------:R-:W-:-:S09]  /*2b00*/  UMOV UR5, URZ ;  /* 0x000000ff00057c82 */ /* 0x000fd20008000000 */
.L_x_50:
[----:B------:R-:W-:Y:S02]  /*2b10*/  LEA R2, R8, UR6, 0x3 ;  /* 0x0000000608027c11 */ /* 0x000fe4000f8e18ff */
[----:B------:R-:W-:-:S03]  /*2b20*/  SHF.L.U32 R4, R9, 0x1f, RZ ;  /* 0x0000001f09047819 */ /* 0x000fc600000006ff */
[----:B------:R-:W-:Y:S01]  /*2b30*/  VIADD R5, R2, 0xc0 ;  /* 0x000000c002057836 */ /* 0x000fe20000000000 */
[----:B------:R-:W1:Y:S02]  /*2b40*/  SYNCS.PHASECHK.TRANS64.TRYWAIT P0, [R2+URZ+0xb0], R4 ;  /* 0x0000b004020075a7 */ /* 0x000e6400080011ff */
[----:B-1----:R-:W-:Y:S05]  /*2b50*/  @!P0 BRA `(.L_x_47) ;  /* 0x0000004800ec8947 */ /* 0x002fea0003800000 */
.L_x_120:
[----:B------:R-:W-:Y:S01]  /*2b60*/  ULEA UR4, UR5, UR6, 0x3 ;  /* 0x0000000605047291 */ /* 0x000fe2000f8e18ff */
[----:B-1----:R-:W-:Y:S01]  /*2b70*/  PRMT R2, RZ, 0x654, R5 ;  /* 0x00000654ff027816 */ /* 0x002fe20000000005 */
[----:B------:R-:W-:Y:S01]  /*2b80*/  @!P2 IMAD.MOV.U32 R4, RZ, RZ, 0x10 ;  /* 0x00000010ff04a424 */ /* 0x000fe200078e00ff */
[----:B------:R-:W-:Y:S01]  /*2b90*/  SHF.L.U32 R5, R12, 0x1f, RZ ;  /* 0x0000001f0c057819 */ /* 0x000fe200000006ff */
[----:B------:R-:W-:Y:S01]  /*2ba0*/  UIADD3 UR7, UPT, UPT, UR4, 0x50, URZ ;  /* 0x0000005004077890 */ /* 0x000fe2000fffe0ff */
[----:B------:R1:W-:Y:S05]  /*2bb0*/  SYNCS.ARRIVE.TRANS64.RED.A1T0 RZ, [R2+URZ], RZ ;  /* 0x000000ff02ff79a7 */ /* 0x0003ea00081004ff */
[----:B------:R-:W-:Y:S01]  /*2bc0*/  IMAD.U32 R6, RZ, RZ, UR7 ;  /* 0x00000007ff067e24 */ /* 0x000fe2000f8e00ff */
[----:B------:R-:W2:Y:S04]  /*2bd0*/  SYNCS.PHASECHK.TRANS64.TRYWAIT P0, [UR4+0x60], R5 ;  /* 0x00006005ff0075a7 */ /* 0x000ea80008001104 */
[----:B------:R-:W-:Y:S01]  /*2be0*/  PRMT R6, R0, 0x654, R6 ;  /* 0x0000065400067816 */ /* 0x000fe20000000006 */
[----:B-12---:R-:W-:Y:S06]  /*2bf0*/  @!P0 BRA `(.L_x_48) ;  /* 0x0000004800d88947 */ /* 0x006fec0003800000 */
.L_x_122:
[----:B------:R-:W-:Y:S01]  /*2c00*/  ULEA UR8, UR5, UR6, 0x4 ;  /* 0x0000000605087291 */ /* 0x000fe2000f8e20ff */
[----:B------:R-:W-:Y:S01]  /*2c10*/  SEL R3, R6, R3, !P2 ;  /* 0x0000000306037207 */ /* 0x000fe20005000000 */
[----:B------:R-:W-:Y:S01]  /*2c20*/  UIADD3 UR9, UPT, UPT, UR4, 0x50, URZ ;  /* 0x0000005004097890 */ /* 0x000fe2000fffe0ff */
[----:B-1----:R-:W-:Y:S01]  /*2c30*/  LEA R2, R11, UR6, 0x3 ;  /* 0x000000060b027c11 */ /* 0x002fe2000f8e18ff */
[----:B------:R-:W-:Y:S01]  /*2c40*/  UIADD3 UR8, UPT, UPT, UR8, 0xe0, URZ ;  /* 0x000000e008087890 */ /* 0x000fe2000fffe0ff */
[----:B------:R1:W-:Y:S01]  /*2c50*/  @!P2 SYNCS.ARRIVE.TRANS64.RED RZ, [R3+URZ], R4 ;  /* 0x0000000403ffa9a7 */ /* 0x0003e200080004ff */
[----:B------:R-:W-:Y:S01]  /*2c60*/  UIADD3 UR4, UPT, UPT, UR5, 0x1, URZ ;  /* 0x0000000105047890 */ /* 0x000fe2000fffe0ff */
[----:B------:R-:W-:-:S03]  /*2c70*/  VIADD R8, R8, 0x1 ;  /* 0x0000000108087836 */ /* 0x000fc60000000000 */
[----:B------:R-:W-:Y:S02]  /*2c80*/  UISETP.NE.AND UP0, UPT, UR4, 0x2, UPT ;  /* 0x000000020400788c */ /* 0x000fe4000bf05270 */
[----:B------:R-:W-:Y:S01]  /*2c90*/  ISETP.NE.AND P0, PT, R8, 0x2, PT ;  /* 0x000000020800780c */ /* 0x000fe20003f05270 */
[----:B------:R-:W-:Y:S06]  /*2ca0*/  UGETNEXTWORKID.BROADCAST [UR8], [UR9] ;  /* 0x00000000080073ca */ /* 0x000fec0008000100 */
[----:B------:R-:W-:Y:S02]  /*2cb0*/  USEL UR7, URZ, 0x1, UP0 ;  /* 0x00000001ff077887 */ /* 0x000fe40008000000 */
[----:B------:R-:W-:-:S04]  /*2cc0*/  USEL UR5, UR4, URZ, UP0 ;  /* 0x000000ff04057287 */ /* 0x000fc80008000000 */
[----:B------:R-:W-:Y:S02]  /*2cd0*/  LOP3.LUT R12, R12, UR7, RZ, 0x3c, !PT ;  /* 0x000000070c0c7c12 */ /* 0x000fe4000f8e3cff */
[----:B-1----:R-:W-:-:S04]  /*2ce0*/  SHF.L.U32 R4, R10, 0x1f, RZ ;  /* 0x0000001f0a047819 */ /* 0x002fc800000006ff */
[----:B------:R-:W1:Y:S02]  /*2cf0*/  SYNCS.PHASECHK.TRANS64.TRYWAIT P1, [R2+URZ+0x50], R4 ;  /* 0x00005004020075a7 */ /* 0x000e6400080211ff */
[----:B-1----:R-:W-:Y:S05]  /*2d00*/  @!P1 BRA `(.L_x_49) ;  /* 0x0000004800ac9947 */ /* 0x002fea0003800000 */
.L_x_123:
[C---:B-1----:R-:W-:Y:S01]  /*2d10*/  LEA R4, R11.reuse, UR6, 0x4 ;  /* 0x000000060b047c11 */ /* 0x042fe2000f8e20ff */
[----:B------:R-:W-:Y:S01]  /*2d20*/  VIADD R2, R2, 0x60 ;  /* 0x0000006002027836 */ /* 0x000fe20000000000 */
[----:B------:R-:W-:Y:S01]  /*2d30*/  SEL R8, R8, RZ, P0 ;  /* 0x000000ff08087207 */ /* 0x000fe20000000000 */
[----:B------:R-:W-:-:S03]  /*2d40*/  VIADD R11, R11, 0x1 ;  /* 0x000000010b0b7836 */ /* 0x000fc60000000000 */
[----:B------:R-:W1:Y:S01]  /*2d50*/  LDS.128 R4, [R4+0xe0] ;  /* 0x0000e00004047984 */ /* 0x000e620000000c00 */
[----:B------:R-:W-:Y:S02]  /*2d60*/  PRMT R2, RZ, 0x654, R2 ;  /* 0x00000654ff027816 */ /* 0x000fe40000000002 */
[C---:B------:R-:W-:Y:S01]  /*2d70*/  ISETP.NE.AND P1, PT, R11.reuse, 0x2, PT ;  /* 0x000000020b00780c */ /* 0x040fe20003f25270 */
[----:B------:R-:W-:Y:S01]  /*2d80*/  @!PT LDS RZ, [RZ] ;  /* 0x00000000fffff984 */ /* 0x000fe20000000800 */
[----:B------:R-:W-:Y:S01]  /*2d90*/  @!PT LDS RZ, [RZ] ;  /* 0x00000000fffff984 */ /* 0x000fe20000000800 */
[----:B------:R-:W-:Y:S01]  /*2da0*/  @!PT LDS RZ, [RZ] ;  /* 0x00000000fffff984 */ /* 0x000fe20000000800 */
[----:B------:R-:W-:Y:S01]  /*2db0*/  @!PT LDS RZ, [RZ] ;  /* 0x00000000fffff984 */ /* 0x000fe20000000800 */
[----:B------:R2:W-:Y:S06]  /*2dc0*/  MEMBAR.ALL.CTA ;  /* 0x0000000000007992 */ /* 0x0005ec0000008000 */
[----:B--2---:R-:W2:Y:S01]  /*2dd0*/  FENCE.VIEW.ASYNC.S ;  /* 0x00000000000073c6 */ /* 0x004ea20000000000 */
[----:B------:R-:W-:Y:S01]  /*2de0*/  SEL R11, R11, RZ, P1 ;  /* 0x000000ff0b0b7207 */ /* 0x000fe20000800000 */
[----:B--2---:R2:W-:Y:S01]  /*2df0*/  SYNCS.ARRIVE.TRANS64.RED.A1T0 RZ, [R2+URZ], RZ ;  /* 0x000000ff02ff79a7 */ /* 0x0045e200081004ff */
[----:B-1----:R-:W-:-:S02]  /*2e00*/  LOP3.LUT P3, RZ, R6, 0x1, RZ, 0xc0, !PT ;  /* 0x0000000106ff7812 */ /* 0x002fc4000786c0ff */
[----:B------:R-:W-:-:S04]  /*2e10*/  SEL R4, RZ, 0x1, P1 ;  /* 0x00000001ff047807 */ /* 0x000fc80000800000 */
[----:B------:R-:W-:Y:S02]  /*2e20*/  LOP3.LUT R10, R10, R4, RZ, 0x3c, !PT ;  /* 0x000000040a0a7212 */ /* 0x000fe400078e3cff */
[----:B--2---:R-:W-:-:S04]  /*2e30*/  SEL R2, RZ, 0x1, P0 ;  /* 0x00000001ff027807 */ /* 0x004fc80000000000 */
[----:B------:R-:W-:Y:S01]  /*2e40*/  LOP3.LUT R9, R9, R2, RZ, 0x3c, !PT ;  /* 0x0000000209097212 */ /* 0x000fe200078e3cff */
[----:B------:R-:W-:Y:S06]  /*2e50*/  @P3 BRA `(.L_x_50) ;  /* 0xfffffffc002c3947 */ /* 0x000fec000383ffff */
[----:B------:R-:W-:Y:S01]  /*2e60*/  ULEA UR4, UR5, UR6, 0x3 ;  /* 0x0000000605047291 */ /* 0x000fe2000f8e18ff */
[----:B------:R-:W-:-:S08]  /*2e70*/  SHF.L.U32 R2, R12, 0x1f, RZ ;  /* 0x0000001f0c027819 */ /* 0x000fd000000006ff */
[----:B------:R-:W1:Y:S02]  /*2e80*/  SYNCS.PHASECHK.TRANS64 P0, [UR4+0x60], R2 ;  /* 0x00006002ff0075a7 */ /* 0x000e640008001004 */
[----:B-1----:R-:W-:Y:S05]  /*2e90*/  @P0 BRA `(.L_x_51) ;  /* 0x0000000000080947 */ /* 0x002fea0003800000 */
[----:B------:R-:W1:Y:S02]  /*2ea0*/  SYNCS.PHASECHK.TRANS64.TRYWAIT P0, [UR4+0x60], R2 ;  /* 0x00006002ff0075a7 */ /* 0x000e640008001104 */
[----:B-1----:R-:W-:Y:S05]  /*2eb0*/  @!P0 BRA `(.L_x_52) ;  /* 0x0000004800548947 */ /* 0x002fea0003800000 */
.L_x_51:
[----:B------:R-:W-:-:S04]  /*2ec0*/  UIADD3 UR7, UPT, UPT, UR5, 0x1, URZ ;  /* 0x0000000105077890 */ /* 0x000fc8000fffe0ff */
[----:B------:R-:W-:-:S04]  /*2ed0*/  UISETP.NE.AND UP0, UPT, UR7, 0x2, UPT ;  /* 0x000000020700788c */ /* 0x000fc8000bf05270 */
[----:B------:R-:W-:Y:S02]  /*2ee0*/  USEL UR8, URZ, 0x1, UP0 ;  /* 0x00000001ff087887 */ /* 0x000fe40008000000 */
[----:B------:R-:W-:-:S04]  /*2ef0*/  USEL UR7, UR7, URZ, UP0 ;  /* 0x000000ff07077287 */ /* 0x000fc80008000000 */
[----:B------:R-:W-:Y:S01]  /*2f00*/  ULEA UR7, UR7, UR6, 0x3 ;  /* 0x0000000607077291 */ /* 0x000fe2000f8e18ff */
[----:B-1----:R-:W-:-:S04]  /*2f10*/  LOP3.LUT R2, R12, UR8, RZ, 0x3c, !PT ;  /* 0x000000080c027c12 */ /* 0x002fc8000f8e3cff */
[----:B------:R-:W-:-:S04]  /*2f20*/  SHF.L.U32 R0, R2, 0x1f, RZ ;  /* 0x0000001f02007819 */ /* 0x000fc800000006ff */
[----:B------:R-:W1:Y:S02]  /*2f30*/  SYNCS.PHASECHK.TRANS64 P0, [UR7+0x60], R0 ;  /* 0x00006000ff0075a7 */ /* 0x000e640008001007 */
[----:B-1----:R-:W-:Y:S05]  /*2f40*/  @P0 EXIT ;  /* 0x000000000000094d */ /* 0x002fea0003800000 */
[----:B------:R-:W-:Y:S02]  /*2f50*/  SHF.L.U32 R2, R2, 0x1f, RZ ;  /* 0x0000001f02027819 */ /* 0x000fe400000006ff */
[----:B------:R-:W-:-:S07]  /*2f60*/  MOV R0, UR7 ;  /* 0x0000000700007c02 */ /* 0x000fce0008000f00 */
.L_x_53:
[----:B-1----:R1:W2:Y:S02]  /*2f70*/  SYNCS.PHASECHK.TRANS64.TRYWAIT P0, [R0+URZ+0x60], R2 ;  /* 0x00006002000075a7 */ /* 0x0022a400080011ff */
[----:B--2---:R-:W-:Y:S05]  /*2f80*/  @!P0 NANOSLEEP.SYNCS 0x989680 ;  /* 0x009896800000895d */ /* 0x004fea0003900000 */
[----:B------:R-:W2:Y:S02]  /*2f90*/  @!P0 SYNCS.PHASECHK.TRANS64 P0, [R0+URZ+0x60], R2 ;  /* 0x00006002000085a7 */ /* 0x000ea400080010ff */
[----:B--2---:R-:W-:Y:S05]  /*2fa0*/  @P0 EXIT ;  /* 0x000000000000094d */ /* 0x004fea0003800000 */
[----:B------:R-:W-:Y:S05]  /*2fb0*/  BRA `(.L_x_53) ;  /* 0xfffffffc00ec7947 */ /* 0x000fea000383ffff */
.L_x_46:
[----:B------:R-:W-:Y:S05]  /*2fc0*/  BRA.U UP4, `(.L_x_54) ;  /* 0x0000001104a47547 */ /* 0x000fea000b800000 */
[----:B------:R-:W1:Y:S01]  /*2fd0*/  S2UR UR7, SR_CgaCtaId ;  /* 0x00000000000779c3 */ /* 0x000e620000008800 */
[----:B------:R-:W-:Y:S01]  /*2fe0*/  UMOV UR4, 0x40 ;  /* 0x0000004000047882 */ /* 0x000fe20000000000 */
[----:B------:R-:W-:Y:S01]  /*2ff0*/  NOP ;  /* 0x0000000000007918 */ /* 0x000fe20000000000 */
[----:B------:R-:W-:Y:S01]  /*3000*/  UMOV UR6, 0x400 ;  /* 0x0000040000067882 */ /* 0x000fe20000000000 */
[----:B-1----:R-:W-:Y:S02]  /*3010*/  ULEA UR5, UR7, UR4, 0x18 ;  /* 0x0000000407057291 */ /* 0x002fe4000f8ec0ff */
[----:B------:R-:W-:-:S07]  /*3020*/  ULEA UR6, UR7, UR6, 0x18 ;  /* 0x0000000607067291 */ /* 0x000fce000f8ec0ff */
[----:B------:R-:W1:Y:S02]  /*3030*/  LDS.U8 R0, [UR5+0x1c] ;  /* 0x00001c05ff007984 */ /* 0x000e640008000000 */
[----:B-1----:R-:W-:-:S13]  /*3040*/  ISETP.NE.AND P0, PT, R0, RZ, PT ;  /* 0x000000ff0000720c */ /* 0x002fda0003f05270 */
[----:B------:R-:W-:Y:S05]  /*3050*/  @P0 BRA `(.L_x_55) ;  /* 0x0000000400080947 */ /* 0x000fea0003800000 */
[----:B------:R-:W-:Y:S02]  /*3060*/  UISETP.NE.U32.AND UP1, UPT, UR33, 0x1, UPT ;  /* 0x000000012100788c */ /* 0x000fe4000bf25070 */
[----:B------:R-:W-:-:S07]  /*3070*/  UIADD3 UR7, UPT, UPT, UR5, 0x8, URZ ;  /* 0x0000000805077890 */ /* 0x000fce000fffe0ff */
[----:B------:R-:W-:Y:S05]  /*3080*/  BRA.U !UP1, `(.L_x_56) ;  /* 0x00000001099c7547 */ /* 0x000fea000b800000 */
[----:B------:R-:W-:Y:S01]  /*3090*/  ELECT P0, URZ, PT ;  /* 0x0000000000ff782f */ /* 0x000fe20003800000 */
[----:B------:R-:W-:-:S12]  /*30a0*/  BSSY B0, `(.L_x_56) ;  /* 0x0000025000007945 */ /* 0x000fd80003800000 */
[----:B------:R-:W-:Y:S05]  /*30b0*/  @!P0 BRA `(.L_x_57) ;  /* 0x00000000008c8947 */ /* 0x000fea0003800000 */
[----:B------:R-:W-:-:S05]  /*30c0*/  UMOV UR4, 0x10 ;  /* 0x0000001000047882 */ /* 0x000fca0000000000 */
[----:B------:R-:W-:Y:S04]  /*30d0*/  DEPBAR.LE SB1, 0x36 ;  /* 0x00009d800000791a */ /* 0x000fe80000000000 */
[----:B------:R-:W1:Y:S02]  /*30e0*/  UTCATOMSWS.2CTA.FIND_AND_SET.ALIGN UP0, UR4, UR4 ;  /* 0x00000004000475e3 */ /* 0x000e640008200800 */
[----:B-1----:R-:W-:Y:S01]  /*30f0*/  MOV R10, UR4 ;  /* 0x00000004000a7c02 */ /* 0x002fe20008000f00 */
[----:B------:R-:W-:Y:S06]  /*3100*/  BRA.U UP0, `(.L_x_58) ;  /* 0x0000000100187547 */ /* 0x000fec000b800000 */
.L_x_59:
[----:B------:R-:W-:Y:S05]  /*3110*/  NANOSLEEP 0x64 ;  /* 0x000000640000795d */ /* 0x000fea0003800000 */
[----:B------:R-:W-:-:S05]  /*3120*/  UMOV UR4, 0x10 ;  /* 0x0000001000047882 */ /* 0x000fca0000000000 */
[----:B------:R-:W-:Y:S04]  /*3130*/  DEPBAR.LE SB1, 0x36 ;  /* 0x00009d800000791a */ /* 0x000fe80000000000 */
[----:B------:R-:W1:Y:S02]  /*3140*/  UTCATOMSWS.2CTA.FIND_AND_SET.ALIGN UP0, UR4, UR4 ;  /* 0x00000004000475e3 */ /* 0x000e640008200800 */
[----:B-1----:R-:W-:Y:S01]  /*3150*/  MOV R10, UR4 ;  /* 0x00000004000a7c02 */ /* 0x002fe20008000f00 */
[----:B------:R-:W-:Y:S05]  /*3160*/  BRA.U !UP0, `(.L_x_59) ;  /* 0xfffffffd08e87547 */ /* 0x000fea000b83ffff */
.L_x_58:
[----:B------:R-:W1:Y:S01]  /*3170*/  LDS R6, [UR5+0x10] ;  /* 0x00001005ff067984 */ /* 0x000e620008000800 */
[----:B------:R-:W-:Y:S01]  /*3180*/  IMAD.U32 R0, RZ, RZ, UR6 ;  /* 0x00000006ff007e24 */ /* 0x000fe2000f8e00ff */
[----:B------:R-:W-:-:S03]  /*3190*/  MOV R4, UR35 ;  /* 0x0000002300047c02 */ /* 0x000fc60008000f00 */
[----:B------:R-:W-:Y:S01]  /*31a0*/  VIADD R0, R0, 0x100 ;  /* 0x0000010000007836 */ /* 0x000fe20000000000 */
[----:B-1----:R-:W-:-:S04]  /*31b0*/  SHF.L.U32 R6, R6, 0x1f, RZ ;  /* 0x0000001f06067819 */ /* 0x002fc800000006ff */
[----:B------:R-:W1:Y:S02]  /*31c0*/  SYNCS.PHASECHK.TRANS64.TRYWAIT P0, [UR5+0x8], R6 ;  /* 0x00000806ff0075a7 */ /* 0x000e640008001105 */
[----:B-1----:R-:W-:Y:S05]  /*31d0*/  @P0 BRA `(.L_x_60) ;  /* 0x0000000000080947 */ /* 0x002fea0003800000 */
[----:B------:R-:W1:Y:S02]  /*31e0*/  SYNCS.PHASECHK.TRANS64.TRYWAIT P0, [UR5+0x8], R6 ;  /* 0x00000806ff0075a7 */ /* 0x000e640008001105 */
[----:B-1----:R-:W-:Y:S05]  /*31f0*/  @!P0 BRA `(.L_x_61) ;  /* 0x00000044009c8947 */ /* 0x002fea0003800000 */
.L_x_60:
[----:B------:R-:W-:Y:S01]  /*3200*/  PRMT R4, R4, 0x654, R0 ;  /* 0x0000065404047816 */ /* 0x000fe20000000000 */
[----:B------:R-:W-:Y:S01]  /*3210*/  HFMA2 R0, -RZ, RZ, 0, 5.9604644775390625e-08 ;  /* 0x00000001ff007431 */ /* 0x000fe200000001ff */
[----:B------:R-:W-:Y:S01]  /*3220*/  UPRMT UR4, UR35, 0x654, UR7 ;  /* 0x0000065423047896 */ /* 0x000fe20008000007 */
[----:B------:R-:W-:Y:S02]  /*3230*/  IMAD.MOV.U32 R8, RZ, RZ, 0xffff ;  /* 0x0000ffffff087424 */ /* 0x000fe400078e00ff */
[----:B-1----:R-:W-:Y:S02]  /*3240*/  IMAD.MOV.U32 R6, RZ, RZ, 0x4 ;  /* 0x00000004ff067424 */ /* 0x002fe400078e00ff */
[----:B------:R-:W-:Y:S01]  /*3250*/  IMAD.SHL.U32 R9, R10, 0x20, RZ ;  /* 0x000000200a097824 */ /* 0x000fe200078e00ff */
[----:B------:R-:W-:Y:S02]  /*3260*/  MOV R5, UR4 ;  /* 0x0000000400057c02 */ /* 0x000fe40008000f00 */
[-C--:B------:R-:W-:Y:S01]  /*3270*/  SHF.L.U32 R8, R8, R10.reuse, RZ ;  /* 0x0000000a08087219 */ /* 0x080fe200000006ff */
[----:B------:R1:W-:Y:S01]  /*3280*/  SYNCS.ARRIVE.TRANS64.RED RZ, [UR4], R6 ;  /* 0x00000006ffff79a7 */ /* 0x0003e20008000404 */
[----:B------:R-:W-:Y:S01]  /*3290*/  SHF.L.U32 R7, R0, R10, RZ ;  /* 0x0000000a00077219 */ /* 0x000fe200000006ff */
[----:B------:R1:W-:Y:S04]  /*32a0*/  STS [UR6+0x100], R9 ;  /* 0x00010009ff007988 */ /* 0x0003e80008000806 */
[----:B------:R1:W-:Y:S04]  /*32b0*/  STAS [R4.64], R10 ;  /* 0x0000000a04007dbd */ /* 0x0003e8000c0008ff */
[----:B------:R1:W-:Y:S04]  /*32c0*/  ATOMS.OR RZ, [UR5+0x14], R8 ;  /* 0x00001408ffff798c */ /* 0x0003e8000b000005 */
[----:B------:R1:W-:Y:S04]  /*32d0*/  ATOMS.OR RZ, [UR5+0x18], R7 ;  /* 0x00001807ffff798c */ /* 0x0003e8000b000005 */
[----:B------:R1:W-:Y:S02]  /*32e0*/  ATOMS.XOR RZ, [UR5+0x10], R0 ;  /* 0x00001000ffff798c */ /* 0x0003e4000b800005 */
.L_x_57:
[----:B------:R-:W-:Y:S05]  /*32f0*/  BSYNC B0 ;  /* 0x0000000000007941 */ /* 0x000fea0003800000 */
.L_x_56:
[----:B------:R-:W-:Y:S05]  /*3300*/  BRA.U UP1, `(.L_x_62) ;  /* 0x00000001016c7547 */ /* 0x000fea000b800000 */
[----:B------:R-:W-:-:S03]  /*3310*/  UMOV UR4, 0xffffffff ;  /* 0xffffffff00047882 */ /* 0x000fc60000000000 */
[----:B------:R-:W-:Y:S05]  /*3320*/  BRA.DIV UR4, `(.L_x_63) ;  /* 0x0000004604687947 */ /* 0x000fea000b800000 */
[----:B------:R-:W-:-:S13]  /*3330*/  ELECT P0, URZ, PT ;  /* 0x0000000000ff782f */ /* 0x000fda0003800000 */
.L_x_127:
[----:B------:R-:W-:Y:S05]  /*3340*/  @!P0 BRA `(.L_x_62) ;  /* 0x00000000005c8947 */ /* 0x000fea0003800000 */
[----:B-1----:R-:W1:Y:S02]  /*3350*/  LDS R4, [UR5+0x10] ;  /* 0x00001005ff047984 */ /* 0x002e640008000800 */
[----:B-1----:R-:W-:-:S04]  /*3360*/  SHF.L.U32 R4, R4, 0x1f, RZ ;  /* 0x0000001f04047819 */ /* 0x002fc800000006ff */
[----:B------:R-:W1:Y:S02]  /*3370*/  SYNCS.PHASECHK.TRANS64.TRYWAIT P0, [UR5+0x8], R4 ;  /* 0x00000804ff0075a7 */ /* 0x000e640008001105 */
[----:B-1----:R-:W-:Y:S05]  /*3380*/  @P0 BRA `(.L_x_64) ;  /* 0x0000000000080947 */ /* 0x002fea0003800000 */
[----:B------:R-:W1:Y:S02]  /*3390*/  SYNCS.PHASECHK.TRANS64.TRYWAIT P0, [UR5+0x8], R4 ;  /* 0x00000804ff0075a7 */ /* 0x000e640008001105 */
[----:B-1----:R-:W-:Y:S05]  /*33a0*/  @!P0 BRA `(.L_x_65) ;  /* 0x00000044006c8947 */ /* 0x002fea0003800000 */
.L_x_64:
[----:B------:R-:W2:Y:S01]  /*33b0*/  LDS R6, [UR6+0x100] ;  /* 0x00010006ff067984 */ /* 0x000ea20008000800 */
[----:B-1----:R-:W-:Y:S02]  /*33c0*/  HFMA2 R0, -RZ, RZ, 0, 5.9604644775390625e-08 ;  /* 0x00000001ff007431 */ /* 0x002fe400000001ff */
[----:B------:R-:W-:Y:S01]  /*33d0*/  IMAD.MOV.U32 R4, RZ, RZ, 0xffff ;  /* 0x0000ffffff047424 */ /* 0x000fe200078e00ff */
[----:B------:R-:W-:Y:S01]  /*33e0*/  UPRMT UR4, UR35, 0x654, UR7 ;  /* 0x0000065423047896 */ /* 0x000fe20008000007 */
[----:B--2---:R-:W-:-:S03]  /*33f0*/  IMAD.SHL.U32 R5, R6, 0x20, RZ ;  /* 0x0000002006057824 */ /* 0x004fc600078e00ff */
[-C--:B------:R-:W-:Y:S02]  /*3400*/  SHF.L.U32 R4, R4, R6.reuse, RZ ;  /* 0x0000000604047219 */ /* 0x080fe400000006ff */
[----:B------:R-:W-:Y:S01]  /*3410*/  SHF.L.U32 R6, R0, R6, RZ ;  /* 0x0000000600067219 */ /* 0x000fe200000006ff */
[----:B------:R2:W-:Y:S04]  /*3420*/  STS [UR6+0x100], R5 ;  /* 0x00010005ff007988 */ /* 0x0005e80008000806 */
[----:B------:R2:W-:Y:S04]  /*3430*/  ATOMS.OR RZ, [UR5+0x14], R4 ;  /* 0x00001404ffff798c */ /* 0x0005e8000b000005 */
[----:B------:R2:W-:Y:S01]  /*3440*/  ATOMS.OR RZ, [UR5+0x18], R6 ;  /* 0x00001806ffff798c */ /* 0x0005e2000b000005 */
[----:B------:R-:W-:Y:S03]  /*3450*/  SYNCS.ARRIVE.TRANS64.RED.A1T0 RZ, [UR4], RZ ;  /* 0x000000ffffff79a7 */ /* 0x000fe60008100404 */
[----:B------:R2:W-:Y:S01]  /*3460*/  ATOMS.XOR RZ, [UR5+0x10], R0 ;  /* 0x00001000ffff798c */ /* 0x0005e2000b800005 */
[----:B------:R-:W-:Y:S05]  /*3470*/  BRA `(.L_x_62) ;  /* 0x0000000000107947 */ /* 0x000fea0003800000 */
.L_x_55:
[----:B------:R-:W-:Y:S02]  /*3480*/  MOV R0, 0xffffffff ;  /* 0xffffffff00007802 */ /* 0x000fe40000000f00 */
[----:B------:R-:W-:-:S03]  /*3490*/  MOV R4, 0x34c0 ;  /* 0x000034c000047802 */ /* 0x000fc60000000f00 */
[----:B------:R1:W-:Y:S04]  /*34a0*/  STS [UR6+0x100], R0 ;  /* 0x00010000ff007988 */ /* 0x0003e80008000806 */
[----:B-1---5:R-:W-:Y:S05]  /*34b0*/  CALL.REL.NOINC `($__internal_1_$__cuda_sm10x_tcgen05_guardrail_trap_phase_invalid_during_alloc) ;  /* 0x0000004800747944 */ /* 0x022fea0003c00000 */
.L_x_62:
[----:B------:R-:W-:Y:S05]  /*34c0*/  WARPSYNC.ALL ;  /* 0x0000000000007948 */ /* 0x000fea0003800000 */
[----:B------:R-:W3:Y:S01]  /*34d0*/  S2UR UR4, SR_CgaCtaId ;  /* 0x00000000000479c3 */ /* 0x000ee20000008800 */
[----:B------:R-:W-:Y:S01]  /*34e0*/  UMOV UR17, 0x400 ;  /* 0x0000040000117882 */ /* 0x000fe20000000000 */
[----:B------:R-:W-:-:S06]  /*34f0*/  NOP ;  /* 0x0000000000007918 */ /* 0x000fcc0000000000 */
[----:B------:R-:W-:Y:S06]  /*3500*/  BAR.ARV 0x6, 0xa0 ;  /* 0x0182800000007b1d */ /* 0x000fec0000002000 */
[----:B------:R-:W4:Y:S01]  /*3510*/  LDCU UR6, c[0x0][0x38c] ;  /* 0x00007180ff0677ac */ /* 0x000f220008000800 */
[----:B------:R-:W-:Y:S01]  /*3520*/  LOP3.LUT R3, R3, 0xffff, RZ, 0xc0, !PT ;  /* 0x0000ffff03037812 */ /* 0x000fe200078ec0ff */
[----:B-1----:R-:W-:Y:S01]  /*3530*/  IMAD.MOV.U32 R9, RZ, RZ, 0x1 ;  /* 0x00000001ff097424 */ /* 0x002fe200078e00ff */
[----:B------:R-:W-:Y:S01]  /*3540*/  LOP3.LUT R2, R2, 0xffff, RZ, 0xc0, !PT ;  /* 0x0000ffff02027812 */ /* 0x000fe200078ec0ff */
[----:B------:R-:W-:Y:S01]  /*3550*/  IMAD.MOV.U32 R8, RZ, RZ, RZ ;  /* 0x000000ffff087224 */ /* 0x000fe200078e00ff */
[----:B------:R-:W-:Y:S01]  /*3560*/  R2UR UR20, R3 ;  /* 0x00000000031472ca */ /* 0x000fe200000e0000 */
[----:B------:R-:W-:Y:S01]  /*3570*/  UMOV UR24, URZ ;  /* 0x000000ff00187c82 */ /* 0x000fe20008000000 */
[----:B------:R-:W-:-:S02]  /*3580*/  R2UR UR30, R2 ;  /* 0x00000000021e72ca */ /* 0x000fc400000e0000 */
[----:B------:R-:W-:Y:S01]  /*3590*/  CS2R R2, SRZ ;  /* 0x0000000000027805 */ /* 0x000fe2000001ff00 */
[----:B------:R-:W-:Y:S01]  /*35a0*/  UMOV UR15, URZ ;  /* 0x000000ff000f7c82 */ /* 0x000fe20008000000 */
[----:B---3--:R-:W-:Y:S01]  /*35b0*/  ULEA UR17, UR4, UR17, 0x18 ;  /* 0x0000001104117291 */ /* 0x008fe2000f8ec0ff */
[----:B------:R-:W-:Y:S01]  /*35c0*/  UMOV UR14, URZ ;  /* 0x000000ff000e7c82 */ /* 0x000fe20008000000 */
[----:B------:R-:W-:Y:S02]  /*35d0*/  UISETP.NE.AND UP3, UPT, UR33, URZ, UPT ;  /* 0x000000ff2100728c */ /* 0x000fe4000bf65270 */
[----:B------:R-:W-:Y:S02]  /*35e0*/  UIADD3 UR5, UPT, UPT, UR17, 0x4400, URZ ;  /* 0x0000440011057890 */ /* 0x000fe4000fffe0ff */
[----:B------:R-:W-:-:S03]  /*35f0*/  UIADD3 UR4, UPT, UPT, UR17, 0xa400, URZ ;  /* 0x0000a40011047890 */ /* 0x000fc6000fffe0ff */
[----:B--2---:R-:W1:Y:S01]  /*3600*/  LDS R0, [UR17+0x100] ;  /* 0x00010011ff007984 */ /* 0x004e620008000800 */
[----:B----4-:R-:W-:Y:S02]  /*3610*/  UIADD3 UR6, UPT, UPT, UR6, 0x3f, URZ ;  /* 0x0000003f06067890 */ /* 0x010fe4000fffe0ff */
[----:B------:R-:W-:Y:S02]  /*3620*/  USHF.R.U32.HI UR5, URZ, 0x4, UR5 ;  /* 0x00000004ff057899 */ /* 0x000fe40008011605 */
[----:B------:R-:W-:Y:S02]  /*3630*/  USHF.R.S32.HI UR25, URZ, 0x1f, UR6 ;  /* 0x0000001fff197899 */ /* 0x000fe40008011406 */
[----:B------:R-:W-:Y:S02]  /*3640*/  USHF.R.U32.HI UR4, URZ, 0x4, UR4 ;  /* 0x00000004ff047899 */ /* 0x000fe40008011604 */
[----:B------:R-:W-:Y:S02]  /*3650*/  ULEA.HI UR25, UR25, UR6, URZ, 0x6 ;  /* 0x0000000619197291 */ /* 0x000fe4000f8f30ff */
[----:B------:R-:W-:-:S02]  /*3660*/  ULOP3.LUT UR5, UR5, 0x3fff, URZ, 0xc0, !UPT ;  /* 0x00003fff05057892 */ /* 0x000fc4000f8ec0ff */
[----:B------:R-:W-:Y:S02]  /*3670*/  USHF.R.S32.HI UR25, URZ, 0x6, UR25 ;  /* 0x00000006ff197899 */ /* 0x000fe40008011419 */
[----:B------:R-:W-:Y:S02]  /*3680*/  ULOP3.LUT UR22, UR4, 0x3fff, URZ, 0xc0, !UPT ;  /* 0x00003fff04167892 */ /* 0x000fe4000f8ec0ff */
[----:B------:R-:W-:Y:S02]  /*3690*/  UISETP.LT.AND UP0, UPT, UR25, 0x1, UPT ;  /* 0x000000011900788c */ /* 0x000fe4000bf01270 */
[----:B------:R-:W-:Y:S02]  /*36a0*/  ULOP3.LUT UR21, UR5, 0x10000, URZ, 0xfc, !UPT ;  /* 0x0001000005157892 */ /* 0x000fe4000f8efcff */
[----:B------:R-:W-:Y:S02]  /*36b0*/  ULOP3.LUT UR22, UR22, 0x10000, URZ, 0xfc, !UPT ;  /* 0x0001000016167892 */ /* 0x000fe4000f8efcff */
[----:B------:R-:W-:Y:S01]  /*36c0*/  USEL UR31, UR25, 0x1, !UP0 ;  /* 0x00000001191f7887 */ /* 0x000fe2000c000000 */
[----:B------:R-:W-:Y:S01]  /*36d0*/  UMOV UR28, 0x0 ;  /* 0x00000000001c7882 */ /* 0x000fe20000000000 */
[----:B------:R-:W-:Y:S01]  /*36e0*/  UMOV UR29, 0x10100490 ;  /* 0x10100490001d7882 */ /* 0x000fe20000000000 */
[----:B------:R-:W-:Y:S01]  /*36f0*/  UMOV UR26, 0x0 ;  /* 0x00000000001a7882 */ /* 0x000fe20000000000 */
[----:B------:R-:W-:Y:S01]  /*3700*/  UMOV UR27, 0x10100490 ;  /* 0x10100490001b7882 */ /* 0x000fe20000000000 */
[----:B-1----:R-:W-:-:S15]  /*3710*/  R2UR UR32, R0 ;  /* 0x00000000002072ca */ /* 0x002fde00000e0000 */
.L_x_73:
[C---:B------:R-:W-:Y:S02]  /*3720*/  LEA R0, R8.reuse, UR17, 0x3 ;  /* 0x0000001108007c11 */ /* 0x040fe4000f8e18ff */
[----:B------:R-:W-:Y:S02]  /*3730*/  SHF.L.U32 R4, R3, 0x1f, RZ ;  /* 0x0000001f03047819 */ /* 0x000fe400000006ff */
[----:B------:R-:W-:Y:S02]  /*3740*/  LEA R5, R8, UR17, 0x4 ;  /* 0x0000001108057c11 */ /* 0x000fe4000f8e20ff */
[----:B------:R-:W1:Y:S02]  /*3750*/  SYNCS.PHASECHK.TRANS64.TRYWAIT P0, [R0+URZ+0x50], R4 ;  /* 0x00005004000075a7 */ /* 0x000e6400080011ff */
[----:B-1-3--:R-:W-:Y:S05]  /*3760*/  @!P0 BRA `(.L_x_66) ;  /* 0x0000004000948947 */ /* 0x00afea0003800000 */
.L_x_128:
[----:B-1----:R-:W1:Y:S01]  /*3770*/  LDS.128 R4, [R5+0xe0] ;  /* 0x0000e00005047984 */ /* 0x002e620000000c00 */
[----:B------:R-:W-:Y:S02]  /*3780*/  VIADD R0, R0, 0x60 ;  /* 0x0000006000007836 */ /* 0x000fe40000000000 */
[----:B------:R-:W-:Y:S01]  /*3790*/  VIADD R8, R8, 0x1 ;  /* 0x0000000108087836 */ /* 0x000fe20000000000 */
[----:B------:R-:W-:Y:S01]  /*37a0*/  @!PT LDS RZ, [RZ] ;  /* 0x00000000fffff984 */ /* 0x000fe20000000800 */
[----:B------:R-:W-:Y:S01]  /*37b0*/  @!PT LDS RZ, [RZ] ;  /* 0x00000000fffff984 */ /* 0x000fe20000000800 */
[----:B------:R-:W-:Y:S01]  /*37c0*/  @!PT LDS RZ, [RZ] ;  /* 0x00000000fffff984 */ /* 0x000fe20000000800 */
[----:B------:R-:W-:Y:S01]  /*37d0*/  @!PT LDS RZ, [RZ] ;  /* 0x00000000fffff984 */ /* 0x000fe20000000800 */
[----:B------:R2:W-:Y:S06]  /*37e0*/  MEMBAR.ALL.CTA ;  /* 0x0000000000007992 */ /* 0x0005ec0000008000 */
[----:B--2---:R-:W2:Y:S01]  /*37f0*/  FENCE.VIEW.ASYNC.S ;  /* 0x00000000000073c6 */ /* 0x004ea20000000000 */
[----:B------:R-:W-:-:S04]  /*3800*/  PRMT R0, RZ, 0x654, R0 ;  /* 0x00000654ff007816 */ /* 0x000fc80000000000 */
[----:B--2---:R2:W-:Y:S01]  /*3810*/  SYNCS.ARRIVE.TRANS64.RED.A1T0 RZ, [R0+URZ], RZ ;  /* 0x000000ff00ff79a7 */ /* 0x0045e200081004ff */
[----:B-1----:R-:W-:Y:S01]  /*3820*/  LOP3.LUT P1, RZ, R6, 0x1, RZ, 0xc0, !PT ;  /* 0x0000000106ff7812 */ /* 0x002fe2000782c0ff */
[----:B--2---:R-:W-:-:S12]  /*3830*/  BRA.U UP3, `(.L_x_67) ;  /* 0x0000000103e07547 */ /* 0x004fd8000b800000 */
[----:B------:R-:W1:Y:S01]  /*3840*/  LDCU UR4, c[0x0][0x38c] ;  /* 0x00007180ff0477ac */ /* 0x000e620008000800 */
[----:B------:R-:W-:Y:S02]  /*3850*/  PLOP3.LUT P2, PT, PT, PT, PT, 0x80, 0x8 ;  /* 0x000000000008781c */ /* 0x000fe40003f4f070 */
[----:B------:R-:W-:Y:S01]  /*3860*/  SHF.L.U32 R4, R9, 0x1f, RZ ;  /* 0x0000001f09047819 */ /* 0x000fe200000006ff */
[----:B------:R-:W-:Y:S02]  /*3870*/  ULEA UR23, UR24, UR17, 0x3 ;  /* 0x0000001118177291 */ /* 0x000fe4000f8e18ff */
[----:B------:R-:W-:Y:S02]  /*3880*/  ULEA UR18, UR24, UR32, 0x6 ;  /* 0x0000002018127291 */ /* 0x000fe4000f8e30ff */
[----:B-1----:R-:W-:-:S06]  /*3890*/  UISETP.GE.AND UP0, UPT, UR4, 0x1, UPT ;  /* 0x000000010400788c */ /* 0x002fcc000bf06270 */
[----:B------:R-:W-:-:S05]  /*38a0*/  PLOP3.LUT P0, PT, PT, PT, UP0, 0x80, 0x8 ;  /* 0x000000000008781c */ /* 0x000fca0003f0f008 */
[----:B------:R-:W-:-:S08]  /*38b0*/  @UP0 ULEA UR4, UR15, UR17, 0x3 ;  /* 0x000000110f040291 */ /* 0x000fd0000f8e18ff */
[----:B------:R-:W-:-:S04]  /*38c0*/  @P0 SHF.L.U32 R0, R2, 0x1f, RZ ;  /* 0x0000001f02000819 */ /* 0x000fc800000006ff */
[----:B------:R1:W2:Y:S01]  /*38d0*/  @P0 SYNCS.PHASECHK.TRANS64.TRYWAIT P2, [UR4], R0 ;  /* 0x00000000ff0005a7 */ /* 0x0002a20008041104 */
[----:B------:R-:W3:Y:S02]  /*38e0*/  SYNCS.PHASECHK.TRANS64.TRYWAIT P0, [UR23+0x90], R4 ;  /* 0x00009004ff0075a7 */ /* 0x000ee40008001117 */
[----:B-123--:R-:W-:Y:S05]  /*38f0*/  @!P0 BRA `(.L_x_68) ;  /* 0x0000004000448947 */ /* 0x00efea0003800000 */
.L_x_130:
[----:B------:R-:W-:Y:S01]  /*3900*/  UMOV UR19, UR14 ;  /* 0x0000000e00137c82 */ /* 0x000fe20008000000 */
[----:B------:R-:W-:Y:S05]  /*3910*/  BRA.U !UP0, `(.L_x_69) ;  /* 0x0000000108987547 */ /* 0x000fea000b800000 */
[----:B------:R-:W-:Y:S02]  /*3920*/  UIADD3 UR19, UPT, UPT, UR31, UR14, URZ ;  /* 0x0000000e1f137290 */ /* 0x000fe4000fffe0ff */
[----:B------:R-:W-:Y:S01]  /*3930*/  UPLOP3.LUT UP2, UPT, UPT, UPT, UPT, 0x40, 0x4 ;  /* 0x000000000004789c */ /* 0x000fe20003f4e870 */
[----:B------:R-:W-:Y:S01]  /*3940*/  UMOV UR16, UR25 ;  /* 0x0000001900107c82 */ /* 0x000fe20008000000 */
[----:B------:R-:W-:-:S09]  /*3950*/  UMOV UR6, UR15 ;  /* 0x0000000f00067c82 */ /* 0x000fd20008000000 */
.L_x_72:
[----:B--2---:R-:W-:Y:S01]  /*3960*/  ULEA UR5, UR6, UR17, 0x3 ;  /* 0x0000001106057291 */ /* 0x004fe2000f8e18ff */
[----:B---3--:R-:W-:Y:S11]  /*3970*/  @P2 BRA `(.L_x_70) ;  /* 0x00000000000c2947 */ /* 0x008ff60003800000 */
[----:B-1----:R-:W-:Y:S04]  /*3980*/  SHF.L.U32 R4, R2, 0x1f, RZ ;  /* 0x0000001f02047819 */ /* 0x002fe800000006ff */
[----:B------:R-:W1:Y:S02]  /*3990*/  SYNCS.PHASECHK.TRANS64.TRYWAIT P0, [UR5], R4 ;  /* 0x00000004ff0075a7 */ /* 0x000e640008001105 */
[----:B-1----:R-:W-:Y:S05]  /*39a0*/  @!P0 BRA `(.L_x_71) ;  /* 0x0000004000308947 */ /* 0x002fea0003800000 */
.L_x_70:
[----:B------:R-:W-:Y:S01]  /*39b0*/  UISETP.NE.AND UP0, UPT, UR16, 0x1, UPT ;  /* 0x000000011000788c */ /* 0x000fe2000bf05270 */
[----:B------:R-:W-:Y:S01]  /*39c0*/  PLOP3.LUT P2, PT, PT, PT, PT, 0x80, 0x8 ;  /* 0x000000000008781c */ /* 0x000fe20003f4f070 */
[----:B------:R-:W-:Y:S02]  /*39d0*/  UIADD3 UR4, UPT, UPT, UR6, 0x1, URZ ;  /* 0x0000000106047890 */ /* 0x000fe4000fffe0ff */
[----:B------:R-:W-:Y:S02]  /*39e0*/  ULEA UR12, UR6, UR22, 0x7 ;  /* 0x00000016060c7291 */ /* 0x000fe4000f8e38ff */
[----:B------:R-:W-:Y:S01]  /*39f0*/  UISETP.NE.AND UP1, UPT, UR4, 0x3, UPT ;  /* 0x000000030400788c */ /* 0x000fe2000bf25270 */
[----:B------:R-:W-:Y:S01]  /*3a00*/  PLOP3.LUT P0, PT, PT, PT, UP0, 0x80, 0x8 ;  /* 0x000000000008781c */ /* 0x000fe20003f0f008 */
[----:B------:R-:W-:Y:S02]  /*3a10*/  UIADD3 UR10, UPT, UPT, UR12, 0x2, URZ ;  /* 0x000000020c0a7890 */ /* 0x000fe4000fffe0ff */
[----:B------:R-:W-:Y:S02]  /*3a20*/  USEL UR7, URZ, 0x1, UP1 ;  /* 0x00000001ff077887 */ /* 0x000fe40008800000 */
[----:B------:R-:W-:Y:S02]  /*3a30*/  USEL UR15, UR4, URZ, UP1 ;  /* 0x000000ff040f7287 */ /* 0x000fe40008800000 */
[----:B------:R-:W-:Y:S02]  /*3a40*/  UIADD3 UR14, UPT, UPT, UR14, 0x1, URZ ;  /* 0x000000010e0e7890 */ /* 0x000fe4000fffe0ff */
[----:B------:R-:W-:Y:S01]  /*3a50*/  @UP0 ULEA UR4, UR15, UR17, 0x3 ;  /* 0x000000110f040291 */ /* 0x000fe2000f8e18ff */
[----:B------:R-:W-:Y:S01]  /*3a60*/  LOP3.LUT R2, R2, UR7, RZ, 0x3c, !PT ;  /* 0x0000000702027c12 */ /* 0x000fe2000f8e3cff */
[----:B------:R-:W-:Y:S01]  /*3a70*/  UIADD3 UR7, UPT, UPT, UR5, 0x18, URZ ;  /* 0x0000001805077890 */ /* 0x000fe2000fffe0ff */
[----:B------:R-:W-:Y:S02]  /*3a80*/  UMOV UR13, 0x80004020 ;  /* 0x80004020000d7882 */ /* 0x000fe40000000000 */
[----:B-1----:R-:W-:Y:S01]  /*3a90*/  @P0 SHF.L.U32 R0, R2, 0x1f, RZ ;  /* 0x0000001f02000819 */ /* 0x002fe200000006ff */
[----:B------:R-:W-:Y:S01]  /*3aa0*/  UMOV UR5, 0x80004020 ;  /* 0x8000402000057882 */ /* 0x000fe20000000000 */
[----:B------:R-:W-:Y:S01]  /*3ab0*/  UMOV UR11, 0x80004020 ;  /* 0x80004020000b7882 */ /* 0x000fe20000000000 */
[----:B------:R-:W-:Y:S01]  /*3ac0*/  UMOV UR9, 0x80004020 ;  /* 0x8000402000097882 */ /* 0x000fe20000000000 */
[----:B------:R2:W3:Y:S01]  /*3ad0*/  @P0 SYNCS.PHASECHK.TRANS64.TRYWAIT P2, [UR4], R0 ;  /* 0x00000000ff0005a7 */ /* 0x0004e20008041104 */
[----:B------:R-:W-:Y:S02]  /*3ae0*/  ULEA UR4, UR6, UR21, 0x9 ;  /* 0x0000001506047291 */ /* 0x000fe4000f8e48ff */
[----:B------:R-:W-:Y:S02]  /*3af0*/  UISETP.NE.AND UP0, UPT, UR14, UR19, UPT ;  /* 0x000000130e00728c */ /* 0x000fe4000bf05270 */
[----:B------:R-:W-:Y:S02]  /*3b00*/  UIADD3 UR8, UPT, UPT, UR4, 0x2, URZ ;  /* 0x0000000204087890 */ /* 0x000fe4000fffe0ff */
[----:B------:R-:W-:Y:S01]  /*3b10*/  UIADD3 UR16, UPT, UPT, UR16, -0x1, URZ ;  /* 0xffffffff10107890 */ /* 0x000fe2000fffe0ff */
[----:B------:R-:W-:Y:S02]  /*3b20*/  UMOV UR6, UR15 ;  /* 0x0000000f00067c82 */ /* 0x000fe40008000000 */
[----:B------:R2:W-:Y:S01]  /*3b30*/  UTCQMMA.2CTA gdesc[UR4], gdesc[UR12], tmem[UR18], tmem[UR28], idesc[UR29], UP2 ;  /* 0x00ff1c0c040075ea */ /* 0x0005e20009200312 */
[----:B------:R-:W-:Y:S03]  /*3b40*/  UPLOP3.LUT UP2, UPT, UPT, UPT, UPT, 0x80, 0x8 ;  /* 0x000000000008789c */ /* 0x000fe60003f4f070 */
[----:B------:R2:W-:Y:S01]  /*3b50*/  UTCQMMA.2CTA gdesc[UR8], gdesc[UR10], tmem[UR18], tmem[UR26], idesc[UR27], UPT ;  /* 0x00ff1a0a080075ea */ /* 0x0005e2000ba00312 */
[----:B------:R2:W-:Y:S01]  /*3b60*/  UTCBAR.2CTA.MULTICAST [UR7], URZ, UR20 ;  /* 0x000000ff070073e9 */ /* 0x0005e20008200814 */
[----:B------:R-:W-:Y:S06]  /*3b70*/  BRA.U UP0, `(.L_x_72) ;  /* 0xfffffffd00787547 */ /* 0x000fec000b83ffff */
.L_x_69:
[----:B--2---:R-:W-:Y:S01]  /*3b80*/  UIADD3 UR4, UPT, UPT, UR23, 0x70, URZ ;  /* 0x0000007017047890 */ /* 0x004fe2000fffe0ff */
[----:B------:R-:W-:-:S08]  /*3b90*/  UMOV UR14, UR19 ;  /* 0x00000013000e7c82 */ /* 0x000fd00008000000 */
[----:B------:R2:W-:Y:S01]  /*3ba0*/  UTCBAR.2CTA.MULTICAST [UR4], URZ, UR30 ;  /* 0x000000ff040073e9 */ /* 0x0005e2000820081e */
[----:B------:R-:W-:Y:S02]  /*3bb0*/  NOP ;  /* 0x0000000000007918 */ /* 0x000fe40000000000 */
.L_x_67:
[----:B--2---:R-:W-:Y:S01]  /*3bc0*/  UIADD3 UR4, UPT, UPT, UR24, 0x1, URZ ;  /* 0x0000000118047890 */ /* 0x004fe2000fffe0ff */
[----:B------:R-:W-:-:S03]  /*3bd0*/  ISETP.NE.AND P0, PT, R8, 0x2, PT ;  /* 0x000000020800780c */ /* 0x000fc60003f05270 */
[----:B------:R-:W-:Y:S01]  /*3be0*/  UISETP.NE.AND UP0, UPT, UR4, 0x4, UPT ;  /* 0x000000040400788c */ /* 0x000fe2000bf05270 */
[----:B-1----:R-:W-:Y:S02]  /*3bf0*/  SEL R0, RZ, 0x1, P0 ;  /* 0x00000001ff007807 */ /* 0x002fe40000000000 */
[----:B------:R-:W-:Y:S01]  /*3c00*/  SEL R8, R8, RZ, P0 ;  /* 0x000000ff08087207 */ /* 0x000fe20000000000 */
[----:B------:R-:W-:Y:S01]  /*3c10*/  USEL UR5, URZ, 0x1, UP0 ;  /* 0x00000001ff057887 */ /* 0x000fe20008000000 */
[----:B------:R-:W-:Y:S01]  /*3c20*/  LOP3.LUT R3, R3, R0, RZ, 0x3c, !PT ;  /* 0x0000000003037212 */ /* 0x000fe200078e3cff */
[----:B------:R-:W-:-:S04]  /*3c30*/  USEL UR24, UR4, URZ, UP0 ;  /* 0x000000ff04187287 */ /* 0x000fc80008000000 */
[----:B------:R-:W-:Y:S01]  /*3c40*/  LOP3.LUT R9, R9, UR5, RZ, 0x3c, !PT ;  /* 0x0000000509097c12 */ /* 0x000fe2000f8e3cff */
[----:B------:R-:W-:Y:S07]  /*3c50*/  @P1 BRA `(.L_x_73) ;  /* 0xfffffff800b01947 */ /* 0x000fee000383ffff */
[----:B------:R-:W1:Y:S01]  /*3c60*/  S2UR UR8, SR_CgaCtaId ;  /* 0x00000000000879c3 */ /* 0x000e620000008800 */
[----:B------:R-:W-:Y:S01]  /*3c70*/  ELECT P0, URZ, PT ;  /* 0x0000000000ff782f */ /* 0x000fe20003800000 */
[----:B------:R-:W-:Y:S01]  /*3c80*/  HFMA2 R0, -RZ, RZ, 0, 5.9604644775390625e-08 ;  /* 0x00000001ff007431 */ /* 0x000fe200000001ff */
[----:B------:R-:W-:-:S05]  /*3c90*/  UMOV UR4, 0x40 ;  /* 0x0000004000047882 */ /* 0x000fca0000000000 */
[----:B------:R-:W-:Y:S01]  /*3ca0*/  UVIRTCOUNT.DEALLOC.SMPOOL 0x80 ;  /* 0x000000800000784c */ /* 0x000fe20000000000 */
[----:B------:R-:W-:Y:S02]  /*3cb0*/  UISETP.NE.AND UP1, UPT, UR33, URZ, UPT ;  /* 0x000000ff2100728c */ /* 0x000fe4000bf25270 */
[----:B-1----:R-:W-:-:S09]  /*3cc0*/  ULEA UR8, UR8, UR4, 0x18 ;  /* 0x0000000408087291 */ /* 0x002fd2000f8ec0ff */
[----:B------:R1:W-:Y:S01]  /*3cd0*/  @P0 STS.U8 [UR8+0x1c], R0 ;  /* 0x00001c00ff000988 */ /* 0x0003e20008000008 */
[----:B------:R-:W-:Y:S05]  /*3ce0*/  BRA.U UP1, `(.L_x_74) ;  /* 0x0000000101a07547 */ /* 0x000fea000b800000 */
[----:B------:R-:W-:Y:S01]  /*3cf0*/  UIADD3 UR7, UPT, UPT, UR17, 0x90, URZ ;  /* 0x0000009011077890 */ /* 0x000fe2000fffe0ff */
[----:B------:R-:W-:-:S03]  /*3d00*/  SHF.L.U32 R2, R9, 0x1f, RZ ;  /* 0x0000001f09027819 */ /* 0x000fc600000006ff */
[----:B------:R-:W-:-:S09]  /*3d10*/  ULEA UR4, UR24, UR7, 0x3 ;  /* 0x0000000718047291 */ /* 0x000fd2000f8e18ff */
[----:B------:R-:W2:Y:S02]  /*3d20*/  SYNCS.PHASECHK.TRANS64.TRYWAIT P0, [UR4], R2 ;  /* 0x00000002ff0075a7 */ /* 0x000ea40008001104 */
[----:B--2---:R-:W-:Y:S05]  /*3d30*/  @!P0 BRA `(.L_x_75) ;  /* 0x0000003c00648947 */ /* 0x004fea0003800000 */
.L_x_133:
[----:B------:R-:W-:-:S04]  /*3d40*/  UIADD3 UR4, UPT, UPT, UR24, 0x1, URZ ;  /* 0x0000000118047890 */ /* 0x000fc8000fffe0ff */
[----:B------:R-:W-:-:S04]  /*3d50*/  UISETP.NE.AND UP0, UPT, UR4, 0x4, UPT ;  /* 0x000000040400788c */ /* 0x000fc8000bf05270 */
[----:B------:R-:W-:Y:S02]  /*3d60*/  USEL UR6, URZ, 0x1, UP0 ;  /* 0x00000001ff067887 */ /* 0x000fe40008000000 */
[----:B------:R-:W-:-:S04]  /*3d70*/  USEL UR4, UR4, URZ, UP0 ;  /* 0x000000ff04047287 */ /* 0x000fc80008000000 */
[----:B------:R-:W-:Y:S01]  /*3d80*/  ULEA UR5, UR4, UR7, 0x3 ;  /* 0x0000000704057291 */ /* 0x000fe2000f8e18ff */
[----:B-1----:R-:W-:-:S04]  /*3d90*/  LOP3.LUT R2, R9, UR6, RZ, 0x3c, !PT ;  /* 0x0000000609027c12 */ /* 0x002fc8000f8e3cff */
[----:B------:R-:W-:-:S04]  /*3da0*/  SHF.L.U32 R3, R2, 0x1f, RZ ;  /* 0x0000001f02037819 */ /* 0x000fc800000006ff */
[----:B------:R-:W1:Y:S02]  /*3db0*/  SYNCS.PHASECHK.TRANS64.TRYWAIT P0, [UR5], R3 ;  /* 0x00000003ff0075a7 */ /* 0x000e640008001105 */
[----:B-1----:R-:W-:Y:S05]  /*3dc0*/  @!P0 BRA `(.L_x_76) ;  /* 0x0000003c00588947 */ /* 0x002fea0003800000 */
.L_x_135:
        /* <DEDUP_REMOVED lines=9> */
.L_x_137:
[----:B------:R-:W-:-:S04]  /*3e60*/  UIADD3 UR4, UPT, UPT, UR4, 0x1, URZ ;  /* 0x0000000104047890 */ /* 0x000fc8000fffe0ff */
[----:B------:R-:W-:-:S04]  /*3e70*/  UISETP.NE.AND UP0, UPT, UR4, 0x4, UPT ;  /* 0x000000040400788c */ /* 0x000fc8000bf05270 */
[----:B------:R-:W-:Y:S02]  /*3e80*/  USEL UR5, URZ, 0x1, UP0 ;  /* 0x00000001ff057887 */ /* 0x000fe40008000000 */
[----:B------:R-:W-:-:S04]  /*3e90*/  USEL UR4, UR4, URZ, UP0 ;  /* 0x000000ff04047287 */ /* 0x000fc80008000000 */
[----:B------:R-:W-:Y:S01]  /*3ea0*/  ULEA UR4, UR4, UR7, 0x3 ;  /* 0x0000000704047291 */ /* 0x000fe2000f8e18ff */
[----:B------:R-:W-:-:S04]  /*3eb0*/  LOP3.LUT R2, R2, UR5, RZ, 0x3c, !PT ;  /* 0x0000000502027c12 */ /* 0x000fc8000f8e3cff */
[----:B------:R-:W-:Y:S01]  /*3ec0*/  SHF.L.U32 R2, R2, 0x1f, RZ ;  /* 0x0000001f02027819 */ /* 0x000fe200000006ff */
[----:B-1----:R-:W-:-:S04]  /*3ed0*/  IMAD.U32 R0, RZ, RZ, UR4 ;  /* 0x00000004ff007e24 */ /* 0x002fc8000f8e00ff */
[----:B------:R1:W2:Y:S03]  /*3ee0*/  SYNCS.PHASECHK.TRANS64.TRYWAIT P0, [R0+URZ], R2 ;  /* 0x00000002000075a7 */ /* 0x0002a600080011ff */
[----:B--2---:R-:W-:Y:S05]  /*3ef0*/  @!P0 NANOSLEEP.SYNCS 0x989680 ;  /* 0x009896800000895d */ /* 0x004fea0003900000 */
[----:B------:R-:W2:Y:S02]  /*3f00*/  @!P0 SYNCS.PHASECHK.TRANS64 P0, [R0+URZ], R2 ;  /* 0x00000002000085a7 */ /* 0x000ea400080010ff */
[----:B--2---:R-:W-:Y:S05]  /*3f10*/  @P0 BRA `(.L_x_78) ;  /* 0x0000000000200947 */ /* 0x004fea0003800000 */
.L_x_79:
[----:B--2---:R2:W4:Y:S02]  /*3f20*/  SYNCS.PHASECHK.TRANS64.TRYWAIT P0, [R0+URZ], R2 ;  /* 0x00000002000075a7 */ /* 0x00452400080011ff */
[----:B----4-:R-:W-:Y:S05]  /*3f30*/  @!P0 NANOSLEEP.SYNCS 0x989680 ;  /* 0x009896800000895d */ /* 0x010fea0003900000 */
[----:B------:R-:W4:Y:S02]  /*3f40*/  @!P0 SYNCS.PHASECHK.TRANS64 P0, [R0+URZ], R2 ;  /* 0x00000002000085a7 */ /* 0x000f2400080010ff */
[----:B----4-:R-:W-:Y:S05]  /*3f50*/  @!P0 BRA `(.L_x_79) ;  /* 0xfffffffc00f08947 */ /* 0x010fea000383ffff */
[----:B------:R-:W-:Y:S05]  /*3f60*/  BRA `(.L_x_78) ;  /* 0x00000000000c7947 */ /* 0x000fea0003800000 */
.L_x_74:
[----:B------:R-:W-:-:S04]  /*3f70*/  UIADD3 UR4, UPT, UPT, UR17, 0xd0, URZ ;  /* 0x000000d011047890 */ /* 0x000fc8000fffe0ff */
[----:B------:R-:W-:-:S09]  /*3f80*/  UPRMT UR4, UR35, 0x654, UR4 ;  /* 0x0000065423047896 */ /* 0x000fd20008000004 */
[----:B------:R-:W-:Y:S03]  /*3f90*/  SYNCS.ARRIVE.TRANS64.RED.A1T0 RZ, [UR4], RZ ;  /* 0x000000ffffff79a7 */ /* 0x000fe60008100404 */
.L_x_78:
[----:B-12---:R-:W-:Y:S01]  /*3fa0*/  SHF.L.U32 R2, RZ, 0x1f, RZ ;  /* 0x0000001fff027819 */ /* 0x006fe200000006ff */
[----:B------:R-:W-:Y:S01]  /*3fb0*/  UIADD3 UR4, UPT, UPT, UR17, 0xd0, URZ ;  /* 0x000000d011047890 */ /* 0x000fe2000fffe0ff */
[----:B------:R-:W-:Y:S02]  /*3fc0*/  PLOP3.LUT P0, PT, PT, PT, UP1, 0x80, 0x8 ;  /* 0x000000000008781c */ /* 0x000fe40003f0f018 */
[----:B------:R-:W1:Y:S02]  /*3fd0*/  SYNCS.PHASECHK.TRANS64.TRYWAIT P1, [UR17+0xd0], R2 ;  /* 0x0000d002ff0075a7 */ /* 0x000e640008021111 */
[----:B-1----:R-:W-:Y:S09]  /*3fe0*/  @!P1 BRA `(.L_x_80) ;  /* 0x0000003c00009947 */ /* 0x002ff20003800000 */
.L_x_139:
[----:B------:R-:W-:Y:S01]  /*3ff0*/  @!UP1 UPRMT UR4, UR35, 0x654, UR4 ;  /* 0x0000065423049896 */ /* 0x000fe20008000004 */
[----:B------:R-:W-:Y:S01]  /*4000*/  UMOV UR5, 0xffff ;  /* 0x0000ffff00057882 */ /* 0x000fe20000000000 */
[----:B------:R-:W-:-:S07]  /*4010*/  UMOV UR6, 0x1 ;  /* 0x0000000100067882 */ /* 0x000fce0000000000 */
[----:B------:R-:W-:Y:S01]  /*4020*/  @!P0 SYNCS.ARRIVE.TRANS64.RED.A1T0 RZ, [UR4], RZ ;  /* 0x000000ffffff89a7 */ /* 0x000fe20008100404 */
[----:B------:R-:W-:Y:S01]  /*4030*/  NOP ;  /* 0x0000000000007918 */ /* 0x000fe20000000000 */
[----:B-1----:R-:W1:Y:S01]  /*4040*/  LDS R0, [UR8+0x14] ;  /* 0x00001408ff007984 */ /* 0x002e620008000800 */
[----:B------:R-:W-:-:S04]  /*4050*/  ULOP3.LUT UR4, UR32, 0xffff, URZ, 0xc0, !UPT ;  /* 0x0000ffff20047892 */ /* 0x000fc8000f8ec0ff */
[----:B------:R-:W-:-:S04]  /*4060*/  USHF.R.U32.HI UR4, URZ, 0x5, UR4 ;  /* 0x00000005ff047899 */ /* 0x000fc80008011604 */
[----:B------:R-:W-:Y:S02]  /*4070*/  USHF.L.U32 UR5, UR5, UR4, URZ ;  /* 0x0000000405057299 */ /* 0x000fe400080006ff */
[----:B------:R-:W-:-:S04]  /*4080*/  USHF.L.U32 UR4, UR6, UR4, URZ ;  /* 0x0000000406047299 */ /* 0x000fc800080006ff */
[----:B-1----:R-:W-:-:S04]  /*4090*/  LOP3.LUT R0, R0, UR5, RZ, 0xc0, !PT ;  /* 0x0000000500007c12 */ /* 0x002fc8000f8ec0ff */
[----:B------:R-:W-:-:S13]  /*40a0*/  ISETP.NE.AND P0, PT, R0, UR5, PT ;  /* 0x0000000500007c0c */ /* 0x000fda000bf05270 */
[----:B------:R-:W-:Y:S05]  /*40b0*/  @P0 BRA `(.L_x_81) ;  /* 0x0000000000580947 */ /* 0x000fea0003800000 */
[----:B------:R-:W1:Y:S02]  /*40c0*/  LDS R0, [UR8+0x18] ;  /* 0x00001808ff007984 */ /* 0x000e640008000800 */
[----:B-1----:R-:W-:-:S04]  /*40d0*/  LOP3.LUT R0, R0, UR4, RZ, 0xc0, !PT ;  /* 0x0000000400007c12 */ /* 0x002fc8000f8ec0ff */
[----:B------:R-:W-:-:S13]  /*40e0*/  ISETP.NE.AND P0, PT, R0, UR4, PT ;  /* 0x0000000400007c0c */ /* 0x000fda000bf05270 */
[----:B------:R-:W-:Y:S05]  /*40f0*/  @P0 BRA `(.L_x_82) ;  /* 0x00000000003c0947 */ /* 0x000fea0003800000 */
[----:B------:R-:W1:Y:S01]  /*4100*/  S2R R2, SR_LANEID ;  /* 0x0000000000027919 */ /* 0x000e620000000000 */
[----:B------:R-:W-:-:S06]  /*4110*/  ULOP3.LUT UR5, URZ, UR5, URZ, 0x33, !UPT ;  /* 0x00000005ff057292 */ /* 0x000fcc000f8e33ff */
[----:B------:R-:W-:-:S04]  /*4120*/  IMAD.U32 R0, RZ, RZ, UR5 ;  /* 0x00000005ff007e24 */ /* 0x000fc8000f8e00ff */
[----:B------:R2:W4:Y:S02]  /*4130*/  REDUX UR7, R0 ;  /* 0x00000000000773c4 */ /* 0x0005240000000000 */
[----:B------:R1:W-:Y:S01]  /*4140*/  UTCATOMSWS.AND URZ, UR5 ;  /* 0x0000000500ff79e3 */ /* 0x0003e20008000000 */
[----:B--2---:R-:W-:Y:S01]  /*4150*/  LOP3.LUT R0, RZ, UR4, RZ, 0x33, !PT ;  /* 0x00000004ff007c12 */ /* 0x004fe2000f8e33ff */
[----:B------:R-:W-:Y:S02]  /*4160*/  VOTEU.ANY UR4, UPT, PT ;  /* 0x0000000000047886 */ /* 0x000fe400038e0100 */
[----:B------:R-:W-:Y:S02]  /*4170*/  UFLO.U32 UR4, UR4 ;  /* 0x00000004000472bd */ /* 0x000fe400080e0000 */
[----:B------:R-:W2:Y:S04]  /*4180*/  REDUX UR6, R0 ;  /* 0x00000000000673c4 */ /* 0x000ea80000000000 */
[----:B-1----:R-:W-:-:S02]  /*4190*/  ISETP.EQ.U32.AND P0, PT, R2, UR4, PT ;  /* 0x0000000402007c0c */ /* 0x002fc4000bf02070 */
[----:B----4-:R-:W-:-:S11]  /*41a0*/  MOV R2, UR7 ;  /* 0x0000000700027c02 */ /* 0x010fd60008000f00 */
[----:B------:R1:W-:Y:S01]  /*41b0*/  @P0 ATOMS.AND RZ, [UR8+0x14], R2 ;  /* 0x00001402ffff098c */ /* 0x0003e2000a800008 */
[----:B--2---:R-:W-:-:S05]  /*41c0*/  IMAD.U32 R0, RZ, RZ, UR6 ;  /* 0x00000006ff007e24 */ /* 0x004fca000f8e00ff */
[----:B------:R1:W-:Y:S01]  /*41d0*/  @P0 ATOMS.AND RZ, [UR8+0x18], R0 ;  /* 0x00001800ffff098c */ /* 0x0003e2000a800008 */
[----:B------:R-:W-:Y:S05]  /*41e0*/  BRA `(.L_x_83) ;  /* 0x0000000000147947 */ /* 0x000fea0003800000 */
.L_x_82:
[----:B------:R-:W-:Y:S02]  /*41f0*/  MOV R2, 0x4210 ;  /* 0x0000421000027802 */ /* 0x000fe40000000f00 */
[----:B---3-5:R-:W-:Y:S05]  /*4200*/  CALL.REL.NOINC `($__internal_0_$__cuda_sm10x_tcgen05_guardrail_trap_col_being_dealloced_not_returned_by_alloc) ;  /* 0x0000003c00147944 */ /* 0x028fea0003c00000 */
[----:B------:R-:W-:Y:S05]  /*4210*/  BRA `(.L_x_83) ;  /* 0x0000000000087947 */ /* 0x000fea0003800000 */
.L_x_81:
[----:B------:R-:W-:Y:S02]  /*4220*/  MOV R2, 0x4240 ;  /* 0x0000424000027802 */ /* 0x000fe40000000f00 */
[----:B---3-5:R-:W-:Y:S05]  /*4230*/  CALL.REL.NOINC `($__internal_2_$__cuda_sm10x_tcgen05_guardrail_trap_unallocated_columns_being_dealloced) ;  /* 0x0000003c00207944 */ /* 0x028fea0003c00000 */
.L_x_83:
[----:B------:R-:W-:Y:S01]  /*4240*/  NOP ;  /* 0x0000000000007918 */ /* 0x000fe20000000000 */
[----:B------:R-:W-:Y:S05]  /*4250*/  EXIT ;  /* 0x000000000000794d */ /* 0x000fea0003800000 */
.L_x_54:
[----:B------:R-:W-:-:S09]  /*4260*/  UISETP.NE.OR UP0, UPT, UR13, 0x3, !UP3 ;  /* 0x000000030d00788c */ /* 0x000fd2000df05670 */
[----:B------:R-:W-:Y:S05]  /*4270*/  BRA.U UP0, `(.L_x_84) ;  /* 0x0000000d000c7547 */ /* 0x000fea000b800000 */
[----:B------:R-:W1:Y:S01]  /*4280*/  S2UR UR10, SR_CgaCtaId ;  /* 0x00000000000a79c3 */ /* 0x000e620000008800 */
[----:B------:R-:W2:Y:S01]  /*4290*/  LDCU UR26, c[0x0][0x370] ;  /* 0x00006e00ff1a77ac */ /* 0x000ea20008000800 */
[----:B------:R-:W-:Y:S02]  /*42a0*/  HFMA2 R13, -RZ, RZ, 0, 0 ;  /* 0x00000000ff0d7431 */ /* 0x000fe400000001ff */
[----:B------:R-:W-:Y:S01]  /*42b0*/  IMAD.MOV.U32 R15, RZ, RZ, 0x1 ;  /* 0x00000001ff0f7424 */ /* 0x000fe200078e00ff */
[----:B------:R-:W-:Y:S01]  /*42c0*/  MOV R12, 0x2000 ;  /* 0x00002000000c7802 */ /* 0x000fe20000000f00 */
[----:B------:R-:W2:Y:S01]  /*42d0*/  LDCU.128 UR28, c[0x0][0xb10] ;  /* 0x00016200ff1c77ac */ /* 0x000ea20008000c00 */
[----:B------:R-:W-:Y:S01]  /*42e0*/  IMAD.MOV.U32 R14, RZ, RZ, RZ ;  /* 0x000000ffff0e7224 */ /* 0x000fe200078e00ff */
[----:B------:R-:W3:Y:S01]  /*42f0*/  LDC.64 R16, c[0x0][0x348] ;  /* 0x0000d200ff107b82 */ /* 0x000ee20000000a00 */
[----:B------:R-:W4:Y:S01]  /*4300*/  LDCU UR25, c[0x0][0x374] ;  /* 0x00006e80ff1977ac */ /* 0x000f220008000800 */
[----:B------:R-:W1:Y:S06]  /*4310*/  LDCU UR16, c[0x0][0xb0c] ;  /* 0x00016180ff1077ac */ /* 0x000e6c0008000800 */
[----:B------:R-:W3:Y:S01]  /*4320*/  LDC.64 R2, c[0x0][0x888] ;  /* 0x00022200ff027b82 */ /* 0x000ee20000000a00 */
[----:B------:R-:W1:Y:S01]  /*4330*/  LDCU UR35, c[0x0][0xb20] ;  /* 0x00016400ff2377ac */ /* 0x000e620008000800 */
[----:B------:R-:W1:Y:S06]  /*4340*/  LDCU UR4, c[0x0][0xb30] ;  /* 0x00016600ff0477ac */ /* 0x000e6c0008000800 */
[----:B------:R-:W3:Y:S01]  /*4350*/  LDC.64 R4, c[0x0][0x890] ;  /* 0x00022400ff047b82 */ /* 0x000ee20000000a00 */
[----:B------:R-:W-:Y:S01]  /*4360*/  UMOV UR17, 0x400 ;  /* 0x0000040000117882 */ /* 0x000fe20000000000 */
[----:B--2---:R-:W-:-:S02]  /*4370*/  UIMAD.WIDE.U32 UR6, UR26, UR28, URZ ;  /* 0x0000001c1a0672a5 */ /* 0x004fc4000f8e00ff */
[----:B----4-:R-:W-:Y:S02]  /*4380*/  UIMAD.WIDE.U32 UR8, UR25, UR31, URZ ;  /* 0x0000001f190872a5 */ /* 0x010fe4000f8e00ff */
[----:B-1----:R-:W-:Y:S02]  /*4390*/  ULEA UR17, UR10, UR17, 0x18 ;  /* 0x000000110a117291 */ /* 0x002fe4000f8ec0ff */
[----:B------:R-:W-:Y:S02]  /*43a0*/  UPLOP3.LUT UP3, UPT, UPT, UPT, UPT, 0x40, 0x4 ;  /* 0x000000000004789c */ /* 0x000fe40003f6e870 */
[----:B------:R-:W-:Y:S01]  /*43b0*/  UIADD3 UR27, UPT, UPT, UR17, 0x30, URZ ;  /* 0x00000030111b7890 */ /* 0x000fe2000fffe0ff */
[----:B------:R-:W-:Y:S01]  /*43c0*/  UMOV UR6, UR7 ;  /* 0x0000000700067c82 */ /* 0x000fe20008000000 */
[----:B------:R-:W-:Y:S01]  /*43d0*/  UMOV UR32, UR9 ;  /* 0x0000000900207c82 */ /* 0x000fe20008000000 */
[----:B------:R-:W-:Y:S02]  /*43e0*/  UISETP.GE.AND UP0, UPT, UR40, 0x1, UPT ;  /* 0x000000012800788c */ /* 0x000fe4000bf06270 */
[----:B------:R-:W-:Y:S01]  /*43f0*/  UISETP.NE.AND UP4, UPT, UR40, 0x1, UPT ;  /* 0x000000012800788c */ /* 0x000fe2000bf85270 */
[----:B------:R-:W1:Y:S01]  /*4400*/  LDCU.64 UR14, c[0x0][0xb28] ;  /* 0x00016500ff0e77ac */ /* 0x000e620008000a00 */
[----:B------:R-:W-:-:S02]  /*4410*/  UISETP.NE.AND UP6, UPT, UR16, 0x1, UPT ;  /* 0x000000011000788c */ /* 0x000fc4000bfc5270 */
[----:B------:R-:W-:Y:S02]  /*4420*/  UISETP.NE.AND UP5, UPT, UR30, 0x1, UPT ;  /* 0x000000011e00788c */ /* 0x000fe4000bfa5270 */
[----:B------:R-:W-:Y:S02]  /*4430*/  UPRMT UR27, UR10, 0x654, UR27 ;  /* 0x000006540a1b7896 */ /* 0x000fe4000800001b */
[----:B------:R-:W-:Y:S02]  /*4440*/  USHF.R.U32.HI UR33, URZ, UR29, UR6 ;  /* 0x0000001dff217299 */ /* 0x000fe40008011606 */
[----:B------:R-:W-:Y:S02]  /*4450*/  USHF.R.U32.HI UR32, URZ, UR35, UR32 ;  /* 0x00000023ff207299 */ /* 0x000fe40008011620 */
[----:B------:R-:W-:-:S11]  /*4460*/  UISETP.NE.AND UP2, UPT, UR4, 0x1, UPT ;  /* 0x000000010400788c */ /* 0x000fd6000bf45270 */
.L_x_92:
[C---:B------:R-:W-:Y:S02]  /*4470*/  LEA R7, R14.reuse, UR17, 0x3 ;  /* 0x000000110e077c11 */ /* 0x040fe4000f8e18ff */
[----:B------:R-:W-:Y:S02]  /*4480*/  SHF.L.U32 R0, R13, 0x1f, RZ ;  /* 0x0000001f0d007819 */ /* 0x000fe400000006ff */
[----:B------:R-:W-:Y:S02]  /*4490*/  LEA R8, R14, UR17, 0x4 ;  /* 0x000000110e087c11 */ /* 0x000fe4000f8e20ff */
[----:B--2---:R-:W2:Y:S02]  /*44a0*/  SYNCS.PHASECHK.TRANS64.TRYWAIT P0, [R7+URZ+0x50], R0 ;  /* 0x00005000070075a7 */ /* 0x004ea400080011ff */
[----:B--2---:R-:W-:Y:S05]  /*44b0*/  @!P0 BRA `(.L_x_85) ;  /* 0x0000003400e48947 */ /* 0x004fea0003800000 */
.L_x_140:
[----:B------:R-:W4:Y:S01]  /*44c0*/  LDS.128 R8, [R8+0xe0] ;  /* 0x0000e00008087984 */ /* 0x000f220000000c00 */
[----:B------:R-:W-:Y:S01]  /*44d0*/  UISETP.GE.AND UP0, UPT, UR40, 0x1, UPT ;  /* 0x000000012800788c */ /* 0x000fe2000bf06270 */
[----:B------:R-:W-:Y:S01]  /*44e0*/  @!PT LDS RZ, [RZ] ;  /* 0x00000000fffff984 */ /* 0x000fe20000000800 */
[----:B------:R-:W-:Y:S01]  /*44f0*/  @!PT LDS RZ, [RZ] ;  /* 0x00000000fffff984 */ /* 0x000fe20000000800 */
[----:B------:R-:W-:Y:S01]  /*4500*/  @!PT LDS RZ, [RZ] ;  /* 0x00000000fffff984 */ /* 0x000fe20000000800 */
[----:B------:R-:W-:Y:S01]  /*4510*/  @!PT LDS RZ, [RZ] ;  /* 0x00000000fffff984 */ /* 0x000fe20000000800 */
[----:B------:R1:W-:Y:S06]  /*4520*/  MEMBAR.ALL.CTA ;  /* 0x0000000000007992 */ /* 0x0003ec0000008000 */
[----:B-1----:R-:W1:Y:S01]  /*4530*/  FENCE.VIEW.ASYNC.S ;  /* 0x00000000000073c6 */ /* 0x002e620000000000 */
[----:B----4-:R-:W-:Y:S11]  /*4540*/  LOP3.LUT P0, RZ, R10, 0x1, RZ, 0xc0, !PT ;  /* 0x000000010aff7812 */ /* 0x010ff6000780c0ff */
[----:B------:R-:W-:Y:S02]  /*4550*/  @!UPT UIADD3 URZ, UPT, UPT, URZ, URZ, URZ ;  /* 0x000000fffffff290 */ /* 0x000fe4000fffe0ff */
[----:B-1----:R-:W-:Y:S01]  /*4560*/  VOTEU.ANY UP1, P0 ;  /* 0x0000000000ff7886 */ /* 0x002fe20000020100 */
[----:B------:R-:W-:Y:S11]  /*4570*/  PLOP3.LUT P0, PT, PT, PT, UP1, 0x80, 0x8 ;  /* 0x000000000008781c */ /* 0x000ff60003f0f018 */
[----:B------:R-:W-:Y:S02]  /*4580*/  @!UPT UIADD3 URZ, UPT, UPT, URZ, URZ, URZ ;  /* 0x000000fffffff290 */ /* 0x000fe4000fffe0ff */
[----:B--2---:R-:W-:Y:S02]  /*4590*/  @P0 SHF.R.U32.HI R0, RZ, 0x10, R9 ;  /* 0x00000010ff000819 */ /* 0x004fe40000011609 */
[----:B------:R-:W-:Y:S02]  /*45a0*/  @P0 MOV R6, R8 ;  /* 0x0000000800060202 */ /* 0x000fe40000000f00 */
[----:B------:R-:W-:Y:S01]  /*45b0*/  @P0 R2UR UR4, R0 ;  /* 0x00000000000402ca */ /* 0x000fe200000e0000 */
[----:B------:R-:W-:Y:S01]  /*45c0*/  VIADD R0, R7, 0x60 ;  /* 0x0000006007007836 */ /* 0x000fe20000000000 */
[----:B------:R-:W-:Y:S02]  /*45d0*/  @P0 LOP3.LUT R8, R9, 0xffff, RZ, 0xc0, !PT ;  /* 0x0000ffff09080812 */ /* 0x000fe400078ec0ff */
[----:B------:R-:W-:Y:S02]  /*45e0*/  @P0 R2UR UR6, R6 ;  /* 0x00000000060602ca */ /* 0x000fe400000e0000 */
[----:B------:R-:W-:Y:S02]  /*45f0*/  PRMT R0, RZ, 0x654, R0 ;  /* 0x00000654ff007816 */ /* 0x000fe40000000000 */
[----:B------:R-:W-:Y:S02]  /*4600*/  @P0 R2UR UR5, R8 ;  /* 0x00000000080502ca */ /* 0x000fe400000e0000 */
[----:B------:R1:W-:Y:S03]  /*4610*/  SYNCS.ARRIVE.TRANS64.RED.A1T0 RZ, [R0+URZ], RZ ;  /* 0x000000ff00ff79a7 */ /* 0x0003e600081004ff */
[----:B------:R-:W-:Y:S04]  /*4620*/  @UP1 UMOV UR24, UR4 ;  /* 0x0000000400181c82 */ /* 0x000fe80008000000 */
[----:B------:R-:W-:Y:S04]  /*4630*/  @UP1 UMOV UR13, UR6 ;  /* 0x00000006000d1c82 */ /* 0x000fe80008000000 */
[----:B------:R-:W-:Y:S01]  /*4640*/  @UP1 UMOV UR7, UR5 ;  /* 0x0000000500071c82 */ /* 0x000fe20008000000 */
[----:B------:R-:W-:Y:S05]  /*4650*/  BRA.U !UP0, `(.L_x_86) ;  /* 0x0000000108a47547 */ /* 0x000fea000b800000 */
[----:B------:R-:W-:Y:S02]  /*4660*/  UIMAD.WIDE.U32 UR10, UR7, UR31, URZ ;  /* 0x0000001f070a72a5 */ /* 0x000fe4000f8e00ff */
[----:B------:R-:W-:Y:S02]  /*4670*/  UIMAD.WIDE.U32 UR18, UR13, UR28, URZ ;  /* 0x0000001c0d1272a5 */ /* 0x000fe4000f8e00ff */
[----:B------:R-:W-:Y:S02]  /*4680*/  USEL UR4, UR25, UR32, !UP5 ;  /* 0x0000002019047287 */ /* 0x000fe4000e800000 */
[----:B------:R-:W-:Y:S02]  /*4690*/  USEL UR8, UR26, UR33, !UP6 ;  /* 0x000000211a087287 */ /* 0x000fe4000f000000 */
[----:B------:R-:W-:Y:S02]  /*46a0*/  UIMAD.WIDE.U32 UR20, UR4, UR14, URZ ;  /* 0x0000000e041472a5 */ /* 0x000fe4000f8e00ff */
[----:B------:R-:W-:Y:S01]  /*46b0*/  UIMAD.WIDE.U32 UR22, UR8, UR14, URZ ;  /* 0x0000000e081672a5 */ /* 0x000fe2000f8e00ff */
[----:B------:R-:W-:Y:S02]  /*46c0*/  UMOV UR5, UR11 ;  /* 0x0000000b00057c82 */ /* 0x000fe40008000000 */
[----:B------:R-:W-:Y:S03]  /*46d0*/  USHF.R.U32.HI UR6, URZ, UR35, UR5 ;  /* 0x00000023ff067299 */ /* 0x000fe60008011605 */
[----:B------:R-:W-:Y:S01]  /*46e0*/  UMOV UR5, UR19 ;  /* 0x0000001300057c82 */ /* 0x000fe20008000000 */
[----:B------:R-:W-:Y:S02]  /*46f0*/  USEL UR6, UR7, UR6, !UP5 ;  /* 0x0000000607067287 */ /* 0x000fe4000e800000 */
[----:B------:R-:W-:Y:S02]  /*4700*/  USHF.R.U32.HI UR9, URZ, UR29, UR5 ;  /* 0x0000001dff097299 */ /* 0x000fe40008011605 */
[----:B------:R-:W-:Y:S01]  /*4710*/  UIMAD.WIDE.U32 UR10, UR6, UR14, URZ ;  /* 0x0000000e060a72a5 */ /* 0x000fe2000f8e00ff */
[----:B------:R-:W-:Y:S02]  /*4720*/  UMOV UR5, UR21 ;  /* 0x0000001500057c82 */ /* 0x000fe40008000000 */
[----:B------:R-:W-:Y:S03]  /*4730*/  @UP4 USHF.R.U32.HI UR4, URZ, UR15, UR5 ;  /* 0x0000000fff044299 */ /* 0x000fe60008011605 */
[----:B------:R-:W-:Y:S01]  /*4740*/  UMOV UR5, UR23 ;  /* 0x0000001700057c82 */ /* 0x000fe20008000000 */
[----:B------:R-:W-:Y:S02]  /*4750*/  UIMAD UR4, UR40, UR4, URZ ;  /* 0x00000004280472a4 */ /* 0x000fe4000f8e02ff */
[----:B------:R-:W-:Y:S02]  /*4760*/  @UP4 USHF.R.U32.HI UR8, URZ, UR15, UR5 ;  /* 0x0000000fff084299 */ /* 0x000fe40008011605 */
[----:B------:R-:W-:Y:S02]  /*4770*/  USEL UR5, UR13, UR9, !UP6 ;  /* 0x000000090d057287 */ /* 0x000fe4000f000000 */
[----:B------:R-:W-:Y:S02]  /*4780*/  UIMAD UR9, UR40, UR8, URZ ;  /* 0x00000008280972a4 */ /* 0x000fe4000f8e02ff */
[----:B------:R-:W-:Y:S03]  /*4790*/  UISETP.GE.AND UP0, UPT, UR6, UR4, UPT ;  /* 0x000000040600728c */ /* 0x000fe6000bf06270 */
[----:B------:R-:W-:Y:S01]  /*47a0*/  UMOV UR4, UR11 ;  /* 0x0000000b00047c82 */ /* 0x000fe20008000000 */
[----:B------:R-:W-:Y:S02]  /*47b0*/  UISETP.GE.OR UP0, UPT, UR5, UR9, UP0 ;  /* 0x000000090500728c */ /* 0x000fe40008706670 */
[----:B------:R-:W-:Y:S02]  /*47c0*/  USHF.R.U32.HI UR4, URZ, UR15, UR4 ;  /* 0x0000000fff047299 */ /* 0x000fe40008011604 */
[----:B------:R-:W-:Y:S02]  /*47d0*/  UIMAD.WIDE.U32 UR10, UR5, UR14, URZ ;  /* 0x0000000e050a72a5 */ /* 0x000fe4000f8e00ff */
[----:B------:R-:W-:Y:S04]  /*47e0*/  USEL UR12, UR6, UR4, !UP4 ;  /* 0x00000004060c7287 */ /* 0x000fe8000e000000 */
[----:B------:R-:W-:Y:S01]  /*47f0*/  UIADD3 UR9, UPT, UPT, -UR12, URZ, URZ ;  /* 0x000000ff0c097290 */ /* 0x000fe2000fffe1ff */
[----:B------:R-:W-:Y:S02]  /*4800*/  @!UP0 UMOV UR4, UR11 ;  /* 0x0000000b00048c82 */ /* 0x000fe40008000000 */
[----:B------:R-:W-:Y:S02]  /*4810*/  @!UP0 USHF.R.U32.HI UR4, URZ, UR15, UR4 ;  /* 0x0000000fff048299 */ /* 0x000fe40008011604 */
[----:B------:R-:W-:Y:S02]  /*4820*/  UIMAD UR9, UR40, UR9, UR6 ;  /* 0x00000009280972a4 */ /* 0x000fe4000f8e0206 */
[----:B------:R-:W-:Y:S04]  /*4830*/  @!UP0 USEL UR4, UR5, UR4, !UP4 ;  /* 0x0000000405048287 */ /* 0x000fe8000e000000 */
[----:B------:R-:W-:Y:S02]  /*4840*/  @!UP0 UIMAD UR9, UR8, UR9, UR4 ;  /* 0x00000009080982a4 */ /* 0x000fe4000f8e0204 */
[----:B------:R-:W-:Y:S02]  /*4850*/  @!UP0 UIADD3 UR10, UPT, UPT, UR12, -UR4, URZ ;  /* 0x800000040c0a8290 */ /* 0x000fe4000fffe0ff */
[----:B------:R-:W-:Y:S02]  /*4860*/  UIADD3 UR4, UPT, UPT, -UR5, URZ, URZ ;  /* 0x000000ff05047290 */ /* 0x000fe4000fffe1ff */
[----:B------:R-:W-:Y:S02]  /*4870*/  UIADD3 UR8, UPT, UPT, -UR6, URZ, URZ ;  /* 0x000000ff06087290 */ /* 0x000fe4000fffe1ff */
[----:B------:R-:W-:Y:S02]  /*4880*/  @!UP0 UIMAD UR6, UR10, UR40, UR5 ;  /* 0x000000280a0682a4 */ /* 0x000fe4000f8e0205 */
[----:B------:R-:W-:Y:S02]  /*4890*/  UIMAD UR13, UR16, UR4, UR13 ;  /* 0x00000004100d72a4 */ /* 0x000fe4000f8e020d */
[----:B------:R-:W-:Y:S01]  /*48a0*/  UIMAD UR7, UR30, UR8, UR7 ;  /* 0x000000081e0772a4 */ /* 0x000fe2000f8e0207 */
[----:B------:R-:W-:Y:S02]  /*48b0*/  @!UP0 UMOV UR5, UR9 ;  /* 0x0000000900058c82 */ /* 0x000fe40008000000 */
[----:B------:R-:W-:Y:S02]  /*48c0*/  UIMAD UR13, UR5, UR16, UR13 ;  /* 0x00000010050d72a4 */ /* 0x000fe4000f8e020d */
[----:B------:R-:W-:Y:S11]  /*48d0*/  UIMAD UR7, UR6, UR30, UR7 ;  /* 0x0000001e060772a4 */ /* 0x000ff6000f8e0207 */
[----:B------:R-:W-:Y:S01]  /*48e0*/  @!UPT UIADD3 URZ, UPT, UPT, URZ, URZ, URZ ;  /* 0x000000fffffff290 */ /* 0x000fe2000fffe0ff */
.L_x_86:
[----:B------:R-:W2:Y:S01]  /*48f0*/  @!UP2 LDCU.128 UR20, c[0x0][0xb10] ;  /* 0x00016200ff14a7ac */ /* 0x000ea20008000c00 */
[C---:B---3--:R-:W-:Y:S02]  /*4900*/  ISETP.NE.U32.AND P1, PT, R4.reuse, RZ, PT ;  /* 0x000000ff0400720c */ /* 0x048fe40003f25070 */
[----:B------:R-:W-:Y:S02]  /*4910*/  ISETP.NE.U32.AND P0, PT, R4, RZ, PT ;  /* 0x000000ff0400720c */ /* 0x000fe40003f05070 */
[C---:B------:R-:W-:Y:S02]  /*4920*/  ISETP.NE.AND.EX P1, PT, R5.reuse, RZ, PT, P1 ;  /* 0x000000ff0500720c */ /* 0x040fe40003f25310 */
[----:B------:R-:W-:Y:S01]  /*4930*/  ISETP.NE.AND.EX P0, PT, R5, RZ, PT, P0 ;  /* 0x000000ff0500720c */ /* 0x000fe20003f05300 */
[----:B------:R-:W3:Y:S01]  /*4940*/  @!UP2 LDCU UR5, c[0x0][0xb0c] ;  /* 0x00016180ff05a7ac */ /* 0x000ee20008000800 */
[----:B------:R-:W-:Y:S01]  /*4950*/  SHF.L.U32 R6, R15, 0x1f, RZ ;  /* 0x0000001f0f067819 */ /* 0x000fe200000006ff */
[----:B--2---:R-:W-:Y:S07]  /*4960*/  UIMAD.WIDE.U32 UR8, UR13, UR20, URZ ;  /* 0x000000140d0872a5 */ /* 0x004fee000f8e00ff */
[----:B------:R-:W-:Y:S01]  /*4970*/  @!UP2 UMOV UR4, UR9 ;  /* 0x000000090004ac82 */ /* 0x000fe20008000000 */
[----:B---3--:R-:W-:Y:S02]  /*4980*/  @!UP2 UISETP.NE.AND UP0, UPT, UR5, 0x1, UPT ;  /* 0x000000010500a88c */ /* 0x008fe4000bf05270 */
[----:B------:R-:W-:Y:S02]  /*4990*/  @!UP2 USHF.R.U32.HI UR4, URZ, UR21, UR4 ;  /* 0x00000015ff04a299 */ /* 0x000fe40008011604 */
[----:B------:R-:W-:Y:S02]  /*49a0*/  UIMAD.WIDE.U32 UR8, UR7, UR23, URZ ;  /* 0x00000017070872a5 */ /* 0x000fe4000f8e00ff */
[----:B------:R-:W-:Y:S02]  /*49b0*/  @!UP2 USEL UR10, UR13, UR4, !UP0 ;  /* 0x000000040d0aa287 */ /* 0x000fe4000c000000 */
[----:B------:R-:W-:Y:S03]  /*49c0*/  @!UP2 UISETP.NE.AND UP0, UPT, UR22, 0x1, UPT ;  /* 0x000000011600a88c */ /* 0x000fe6000bf05270 */
[----:B------:R-:W-:Y:S02]  /*49d0*/  @!UP2 UMOV UR6, UR9 ;  /* 0x000000090006ac82 */ /* 0x000fe40008000000 */
[----:B------:R-:W2:Y:S02]  /*49e0*/  @!UP2 LDCU UR4, c[0x0][0xb20] ;  /* 0x00016400ff04a7ac */ /* 0x000ea40008000800 */
[----:B--2---:R-:W-:Y:S04]  /*49f0*/  @!UP2 USHF.R.U32.HI UR6, URZ, UR4, UR6 ;  /* 0x00000004ff06a299 */ /* 0x004fe80008011606 */
[----:B------:R-:W-:Y:S04]  /*4a00*/  @!UP2 USEL UR6, UR7, UR6, !UP0 ;  /* 0x000000060706a287 */ /* 0x000fe8000c000000 */
[----:B------:R-:W-:Y:S02]  /*4a10*/  @!UP2 UIADD3 UR4, UPT, UPT, -UR10, UR6, URZ ;  /* 0x000000060a04a290 */ /* 0x000fe4000fffe1ff */
[----:B------:R-:W-:Y:S02]  /*4a20*/  @!UP2 UIADD3 UR6, UPT, UPT, UR10, -UR6, URZ ;  /* 0x800000060a06a290 */ /* 0x000fe4000fffe0ff */
[----:B------:R-:W-:Y:S02]  /*4a30*/  @!UP2 UIMAD UR13, UR4, UR5, UR13 ;  /* 0x00000005040da2a4 */ /* 0x000fe4000f8e020d */
[----:B------:R-:W-:Y:S01]  /*4a40*/  @!UP2 UIMAD UR7, UR6, UR22, UR7 ;  /* 0x000000160607a2a4 */ /* 0x000fe2000f8e0207 */
[----:B------:R-:W-:Y:S11]  /*4a50*/  BRA.U UP3, `(.L_x_87) ;  /* 0x0000000103107547 */ /* 0x000ff6000b800000 */
[----:B------:R-:W-:Y:S04]  /*4a60*/  MOV R7, UR34 ;  /* 0x0000002200077c02 */ /* 0x000fe80008000f00 */
[----:B------:R-:W-:Y:S04]  /*4a70*/  SHF.L.U32 R7, R7, 0x1f, RZ ;  /* 0x0000001f07077819 */ /* 0x000fe800000006ff */
[----:B------:R-:W2:Y:S02]  /*4a80*/  SYNCS.PHASECHK.TRANS64.TRYWAIT P2, [UR17+0x48], R7 ;  /* 0x00004807ff0075a7 */ /* 0x000ea40008041111 */
[----:B--2---:R-:W-:Y:S05]  /*4a90*/  @!P2 BRA `(.L_x_88) ;  /* 0x000000300080a947 */ /* 0x004fea0003800000 */
.L_x_87:
[----:B------:R-:W-:Y:S05]  /*4aa0*/  @!P1 BRA `(.L_x_89) ;  /* 0x0000000000309947 */ /* 0x000fea0003800000 */
[----:B------:R-:W-:Y:S01]  /*4ab0*/  ISETP.NE.U32.AND P1, PT, R2, RZ, PT ;  /* 0x000000ff0200720c */ /* 0x000fe20003f25070 */
[----:B------:R-:W2:Y:S01]  /*4ac0*/  LDCU.64 UR4, c[0x0][0x358] ;  /* 0x00006b00ff0477ac */ /* 0x000ea20008000a00 */
[----:B------:R-:W-:Y:S02]  /*4ad0*/  IMAD.MOV.U32 R141, RZ, RZ, 0x1 ;  /* 0x00000001ff8d7424 */ /* 0x000fe400078e00ff */
[----:B------:R-:W-:Y:S11]  /*4ae0*/  ISETP.NE.AND.EX P1, PT, R3, RZ, PT, P1 ;  /* 0x000000ff0300720c */ /* 0x000ff60003f25310 */
[----:B------:R-:W-:Y:S02]  /*4af0*/  @!UPT UIADD3 URZ, UPT, UPT, URZ, URZ, URZ ;  /* 0x000000fffffff290 */ /* 0x000fe4000fffe0ff */
[----:B------:R-:W3:Y:S01]  /*4b00*/  @P1 LDC.64 R8, c[0x0][0x888] ;  /* 0x00022200ff081b82 */ /* 0x000ee20000000a00 */
[----:B-1----:R-:W-:Y:S04]  /*4b10*/  @P1 IMAD R0, R4, UR36, RZ ;  /* 0x0000002404001c24 */ /* 0x002fe8000f8e02ff */
[----:B---3--:R-:W-:Y:S04]  /*4b20*/  @P1 IMAD.WIDE R8, R0, 0x4, R8 ;  /* 0x0000000400081825 */ /* 0x008fe800078e0208 */
[----:B------:R-:W-:Y:S01]  /*4b30*/  HFMA2 R0, -RZ, RZ, 0, 5.9604644775390625e-08 ;  /* 0x00000001ff007431 */ /* 0x000fe200000001ff */
[----:B--2--5:R2:W5:Y:S04]  /*4b40*/  @P1 LDG.E R71, desc[UR4][R8.64] ;  /* 0x0000000408471981 */ /* 0x024568000c1e1900 */
[----:B------:R-:W-:Y:S01]  /*4b50*/  @!P1 PRMT R141, R0, 0x7610, R141 ;  /* 0x00007610008d9816 */ /* 0x000fe2000000008d */
[----:B--2---:R-:W3:Y:S06]  /*4b60*/  @!P1 LDC R71, c[0x0][0x880] ;  /* 0x00022000ff479b82 */ /* 0x004eec0000000800 */
.L_x_89:
[----:B---3-5:R-:W-:Y:S01]  /*4b70*/  @!P0 FSETP.EQ.AND P1, PT, R71, RZ, PT ;  /* 0x000000ff4700820b */ /* 0x028fe20003f22000 */
[----:B------:R-:W-:Y:S01]  /*4b80*/  @!UPT UIADD3 URZ, UPT, UPT, URZ, URZ, URZ ;  /* 0x000000fffffff290 */ /* 0x000fe2000fffe0ff */
[----:B------:R-:W-:Y:S11]  /*4b90*/  @!P0 BRA `(.L_x_90) ;  /* 0x0000000000188947 */ /* 0x000ff60003800000 */
[----:B------:R-:W-:Y:S02]  /*4ba0*/  LOP3.LUT P0, RZ, R141, 0xff, RZ, 0xc0, !PT ;  /* 0x000000ff8dff7812 */ /* 0x000fe4000780c0ff */
[----:B------:R-:W-:Y:S04]  /*4bb0*/  ISETP.NE.U32.AND P1, PT, R2, RZ, PT ;  /* 0x000000ff0200720c */ /* 0x000fe80003f25070 */
[----:B------:R-:W-:Y:S04]  /*4bc0*/  ISETP.NE.AND.EX P1, PT, R3, RZ, PT, P1 ;  /* 0x000000ff0300720c */ /* 0x000fe80003f25310 */
[----:B------:R-:W-:Y:S03]  /*4bd0*/  PLOP3.LUT P1, PT, P1, PT, PT, 0x8, 0x80 ;  /* 0x000000000080781c */ /* 0x000fe60000f2e170 */
[----:B------:R-:W-:Y:S11]  /*4be0*/  @P0 FSETP.EQ.AND P1, PT, R71, RZ, PT ;  /* 0x000000ff4700020b */ /* 0x000ff60003f22000 */
[----:B------:R-:W-:Y:S02]  /*4bf0*/  @!UPT UIADD3 URZ, UPT, UPT, URZ, URZ, URZ ;  /* 0x000000fffffff290 */ /* 0x000fe4000fffe0ff */
.L_x_90:
[----:B------:R-:W2:Y:S01]  /*4c00*/  SYNCS.PHASECHK.TRANS64.TRYWAIT P0, [UR17+0x38], R6 ;  /* 0x00003806ff0075a7 */ /* 0x000ea20008001111 */
[----:B------:R-:W-:Y:S02]  /*4c10*/  ELECT P2, URZ, PT ;  /* 0x0000000000ff782f */ /* 0x000fe40003840000 */
[----:B------:R-:W-:Y:S01]  /*4c20*/  IADD3 R14, PT, PT, R14, 0x1, RZ ;  /* 0x000000010e0e7810 */ /* 0x000fe20007ffe0ff */
[----:B--2---:R-:W-:Y:S10]  /*4c30*/  @!P0 BRA `(.L_x_91) ;  /* 0x0000003000308947 */ /* 0x004ff40003800000 */
.L_x_143:
[----:B------:R-:W-:Y:S01]  /*4c40*/  PLOP3.LUT P1, PT, P1, P2, PT, 0xf2, 0x2f ;  /* 0x00000000002f781c */ /* 0x000fe20000f25e72 */
[----:B------:R-:W-:Y:S01]  /*4c50*/  UMOV UR18, 0x0 ;  /* 0x0000000000127882 */ /* 0x000fe20000000000 */
[----:B------:R-:W-:Y:S01]  /*4c60*/  UMOV UR19, 0x10000000 ;  /* 0x1000000000137882 */ /* 0x000fe20000000000 */
[----:B------:R-:W-:Y:S01]  /*4c70*/  UMOV UR12, UR36 ;  /* 0x00000024000c7c82 */ /* 0x000fe20008000000 */
[----:B------:R-:W-:Y:S01]  /*4c80*/  LOP3.LUT R15, R15, 0x1, RZ, 0x3c, !PT ;  /* 0x000000010f0f7812 */ /* 0x000fe200078e3cff */
[----:B------:R-:W-:Y:S01]  /*4c90*/  UPLOP3.LUT UP3, UPT, UPT, UPT, UPT, 0x80, 0x8 ;  /* 0x000000000008789c */ /* 0x000fe20003f6f070 */
[----:B------:R-:W-:Y:S07]  /*4ca0*/  UMOV UR36, UR24 ;  /* 0x0000001800247c82 */ /* 0x000fee0008000000 */
[----:B-1----:R-:W-:Y:S01]  /*4cb0*/  @!P1 IADD3 R6, P0, PT, R16, 0x580, RZ ;  /* 0x0000058010069810 */ /* 0x002fe20007f1e0ff */
[----:B------:R-:W-:Y:S03]  /*4cc0*/  VOTEU.ALL UP0, P1 ;  /* 0x0000000000ff7886 */ /* 0x000fe60000800000 */
[----:B------:R-:W-:Y:S01]  /*4cd0*/  @!P1 R2UR UR5, R6 ;  /* 0x00000000060592ca */ /* 0x000fe200000e0000 */
[----:B------:R-:W-:Y:S01]  /*4ce0*/  @!P1 IMAD.X R0, RZ, RZ, R17, P0 ;  /* 0x000000ffff009224 */ /* 0x000fe200000e0611 */
[----:B------:R-:W-:Y:S01]  /*4cf0*/  @!UP0 USHF.L.U32 UR10, UR45, 0x6, URZ ;  /* 0x000000062d0a8899 */ /* 0x000fe200080006ff */
[----:B------:R-:W-:Y:S01]  /*4d00*/  ISETP.NE.AND P0, PT, R14, 0x2, PT ;  /* 0x000000020e00780c */ /* 0x000fe20003f05270 */
[----:B------:R-:W-:Y:S02]  /*4d10*/  @!UP0 USHF.L.U32 UR11, UR46, 0x7, URZ ;  /* 0x000000072e0b8899 */ /* 0x000fe400080006ff */
[----:B------:R-:W-:Y:S01]  /*4d20*/  @!P1 R2UR UR4, R0 ;  /* 0x00000000000492ca */ /* 0x000fe200000e0000 */
[----:B------:R-:W-:Y:S01]  /*4d30*/  @!UP0 UIADD3 UR8, UPT, UPT, UR17, 0x200, URZ ;  /* 0x0000020011088890 */ /* 0x000fe2000fffe0ff */
[----:B------:R-:W-:Y:S01]  /*4d40*/  SEL R0, RZ, 0x1, P0 ;  /* 0x00000001ff007807 */ /* 0x000fe20000000000 */
[----:B------:R-:W-:Y:S01]  /*4d50*/  @!UP0 UIADD3 UR9, UPT, UPT, UR17, 0x30, URZ ;  /* 0x0000003011098890 */ /* 0x000fe2000fffe0ff */
[----:B------:R-:W-:Y:S01]  /*4d60*/  SEL R14, R14, RZ, P0 ;  /* 0x000000ff0e0e7207 */ /* 0x000fe20000000000 */
[----:B------:R-:W-:Y:S01]  /*4d70*/  VOTEU.ALL UP0, P1 ;  /* 0x0000000000ff7886 */ /* 0x000fe20000800000 */
[----:B------:R-:W-:Y:S01]  /*4d80*/  LOP3.LUT R13, R13, R0, RZ, 0x3c, !PT ;  /* 0x000000000d0d7212 */ /* 0x000fe200078e3cff */
[----:B------:R-:W-:Y:S01]  /*4d90*/  IMAD.U32 R6, RZ, RZ, UR5 ;  /* 0x00000005ff067e24 */ /* 0x000fe2000f8e00ff */
[----:B------:R-:W-:Y:S02]  /*4da0*/  UIADD3 UR45, UPT, UPT, UR7, UR55, URZ ;  /* 0x00000037072d7290 */ /* 0x000fe4000fffe0ff */
[----:B------:R-:W-:Y:S03]  /*4db0*/  UIADD3 UR46, UPT, UPT, UR13, UR58, URZ ;  /* 0x0000003a0d2e7290 */ /* 0x000fe6000fffe0ff */
[----:B------:R-:W-:Y:S01]  /*4dc0*/  IMAD.U32 R7, RZ, RZ, UR4 ;  /* 0x00000004ff077e24 */ /* 0x000fe2000f8e00ff */
[----:B------:R-:W-:Y:S04]  /*4dd0*/  @!P1 R2UR UR4, R6 ;  /* 0x00000000060492ca */ /* 0x000fe800000e0000 */
[----:B------:R-:W-:Y:S11]  /*4de0*/  @!P1 R2UR UR5, R7 ;  /* 0x00000000070592ca */ /* 0x000ff600000e0000 */
[----:B------:R-:W-:Y:S02]  /*4df0*/  @!UPT UIADD3 URZ, UPT, UPT, URZ, URZ, URZ ;  /* 0x000000fffffff290 */ /* 0x000fe4000fffe0ff */
[----:B------:R2:W-:Y:S01]  /*4e00*/  @!UP0 UTMALDG.3D [UR8], [UR4], desc[UR18] ;  /* 0x00001208040085b4 */ /* 0x0005e20008011000 */
[----:B------:R2:W-:Y:S01]  /*4e10*/  @!P1 SYNCS.ARRIVE.TRANS64.RED.A0TR RZ, [UR17+0x30], R12 ;  /* 0x0000300cffff99a7 */ /* 0x0005e20008300411 */
[----:B------:R-:W-:Y:S01]  /*4e20*/  SYNCS.ARRIVE.TRANS64.RED.A1T0 RZ, [UR27], RZ ;  /* 0x000000ffffff79a7 */ /* 0x000fe2000810041b */
[----:B------:R-:W-:Y:S05]  /*4e30*/  BRA.U UP1, `(.L_x_92) ;  /* 0xfffffff5018c7547 */ /* 0x000fea000b83ffff */
[----:B------:R-:W-:Y:S07]  /*4e40*/  MOV R0, UR17 ;  /* 0x0000001100007c02 */ /* 0x000fee0008000f00 */
.L_x_93:
[----:B-1----:R-:W-:-:S04]  /*4e50*/  SHF.L.U32 R2, R15, 0x1f, RZ ;  /* 0x0000001f0f027819 */ /* 0x002fc800000006ff */
[----:B------:R1:W3:Y:S03]  /*4e60*/  SYNCS.PHASECHK.TRANS64.TRYWAIT P0, [R0+URZ+0x38], R2 ;  /* 0x00003802000075a7 */ /* 0x0002e600080011ff */
[----:B---3--:R-:W-:Y:S05]  /*4e70*/  @!P0 NANOSLEEP.SYNCS 0x989680 ;  /* 0x009896800000895d */ /* 0x008fea0003900000 */
[----:B------:R-:W3:Y:S02]  /*4e80*/  @!P0 SYNCS.PHASECHK.TRANS64 P0, [R0+URZ+0x38], R2 ;  /* 0x00003802000085a7 */ /* 0x000ee400080010ff */
[----:B--23--:R-:W-:Y:S05]  /*4e90*/  @P0 EXIT ;  /* 0x000000000000094d */ /* 0x00cfea0003800000 */
[----:B------:R-:W-:Y:S05]  /*4ea0*/  BRA `(.L_x_93) ;  /* 0xfffffffc00e87947 */ /* 0x000fea000383ffff */
.L_x_84:
[----:B------:R-:W-:-:S06]  /*4eb0*/  UISETP.GE.AND UP0, UPT, UR13, 0x4, UPT ;  /* 0x000000040d00788c */ /* 0x000fcc000bf06270 */
[----:B------:R-:W-:-:S13]  /*4ec0*/  PLOP3.LUT P0, PT, PT, PT, UP0, 0x80, 0x8 ;  /* 0x000000000008781c */ /* 0x000fda0003f0f008 */
[----:B------:R-:W-:Y:S05]  /*4ed0*/  @!P0 EXIT ;  /* 0x000000000000894d */ /* 0x000fea0003800000 */
[----:B------:R-:W1:Y:S08]  /*4ee0*/  S2UR UR4, SR_CgaCtaId ;  /* 0x00000000000479c3 */ /* 0x000e700000008800 */
[----:B------:R-:W-:Y:S01]  /*4ef0*/  BAR.SYNC.DEFER_BLOCKING 0x6, 0xa0 ;  /* 0x0182800000007b1d */ /* 0x000fe20000010000 */
[C---:B------:R-:W-:Y:S01]  /*4f00*/  IMAD.SHL.U32 R4, R131.reuse, 0x40, RZ ;  /* 0x0000004083047824 */ /* 0x040fe200078e00ff */
[----:B------:R-:W-:Y:S01]  /*4f10*/  CS2R R146, SRZ ;  /* 0x0000000000927805 */ /* 0x000fe2000001ff00 */
[C---:B------:R-:W-:Y:S01]  /*4f20*/  IMAD.SHL.U32 R140, R131.reuse, 0x8, RZ ;  /* 0x00000008838c7824 */ /* 0x040fe200078e00ff */
[----:B------:R-:W-:Y:S01]  /*4f30*/  CS2R R144, SRZ ;  /* 0x0000000000907805 */ /* 0x000fe2000001ff00 */
[C---:B------:R-:W-:Y:S01]  /*4f40*/  IMAD.SHL.U32 R148, R131.reuse, 0x10, RZ ;  /* 0x0000001083947824 */ /* 0x040fe200078e00ff */
[----:B------:R-:W-:Y:S01]  /*4f50*/  UMOV UR44, 0x400 ;  /* 0x00000400002c7882 */ /* 0x000fe20000000000 */
[----:B------:R-:W-:Y:S01]  /*4f60*/  LOP3.LUT R5, R4, 0x180, RZ, 0xc0, !PT ;  /* 0x0000018004057812 */ /* 0x000fe200078ec0ff */
[----:B------:R-:W2:Y:S01]  /*4f70*/  LDC.64 R136, c[0x0][0x888] ;  /* 0x00022200ff887b82 */ /* 0x000ea20000000a00 */
[----:B------:R-:W-:Y:S01]  /*4f80*/  IMAD.U32 R69, R131, 0x10000, RZ ;  /* 0x0001000083457824 */ /* 0x000fe200078e00ff */
[----:B------:R-:W-:Y:S01]  /*4f90*/  LOP3.LUT R150, R148, 0x20, RZ, 0xc0, !PT ;  /* 0x0000002094967812 */ /* 0x000fe200078ec0ff */
[----:B------:R-:W-:Y:S01]  /*4fa0*/  IMAD.MOV.U32 R68, RZ, RZ, RZ ;  /* 0x000000ffff447224 */ /* 0x000fe200078e00ff */
[----:B------:R-:W-:Y:S01]  /*4fb0*/  LOP3.LUT R140, R5, 0x30, R140, 0xf8, !PT ;  /* 0x00000030058c7812 */ /* 0x000fe200078ef88c */
[----:B------:R-:W3:Y:S01]  /*4fc0*/  LDCU UR53, c[0x0][0x370] ;  /* 0x00006e00ff3577ac */ /* 0x000ee20008000800 */
[----:B------:R-:W-:-:S02]  /*4fd0*/  LOP3.LUT R69, R69, 0x600000, RZ, 0xc0, !PT ;  /* 0x0060000045457812 */ /* 0x000fc400078ec0ff */
[----:B------:R-:W4:Y:S01]  /*4fe0*/  LDC.64 R138, c[0x0][0x890] ;  /* 0x00022400ff8a7b82 */ /* 0x000f220000000a00 */
[----:B------:R-:W-:Y:S01]  /*4ff0*/  LOP3.LUT R140, R140, 0x1e40, R4, 0xf8, !PT ;  /* 0x00001e408c8c7812 */ /* 0x000fe200078ef804 */
[----:B------:R-:W2:Y:S01]  /*5000*/  LDCU.64 UR62, c[0x0][0x348] ;  /* 0x00006900ff3e77ac */ /* 0x000ea20008000a00 */
[----:B------:R-:W-:Y:S01]  /*5010*/  LOP3.LUT R148, R148, 0x40, RZ, 0xc0, !PT ;  /* 0x0000004094947812 */ /* 0x000fe200078ec0ff */
[----:B------:R-:W2:Y:S04]  /*5020*/  LDCU UR41, c[0x0][0xb0c] ;  /* 0x00016180ff2977ac */ /* 0x000ea80008000800 */
[----:B------:R-:W2:Y:S01]  /*5030*/  LDC.64 R134, c[0x0][0x8b0] ;  /* 0x00022c00ff867b82 */ /* 0x000ea20000000a00 */
[----:B-1----:R-:W-:Y:S01]  /*5040*/  ULEA UR44, UR4, UR44, 0x18 ;  /* 0x0000002c042c7291 */ /* 0x002fe2000f8ec0ff */
[----:B------:R-:W1:Y:S06]  /*5050*/  LDCU UR61, c[0x0][0xb20] ;  /* 0x00016400ff3d77ac */ /* 0x000e6c0008000800 */
[----:B------:R-:W1:Y:S01]  /*5060*/  LDC.64 R132, c[0x0][0x8a8] ;  /* 0x00022a00ff847b82 */ /* 0x000e620000000a00 */
[----:B------:R-:W-:Y:S01]  /*5070*/  VIADD R149, R140, UR44 ;  /* 0x0000002c8c957c36 */ /* 0x000fe20008000000 */
[----:B------:R-:W-:Y:S01]  /*5080*/  UIADD3 UR4, UPT, UPT, UR44, 0x2200, URZ ;  /* 0x000022002c047890 */ /* 0x000fe2000fffe0ff */
[----:B------:R-:W3:Y:S01]  /*5090*/  LDS R0, [UR44+0x100] ;  /* 0x0001002cff007984 */ /* 0x000ee20008000800 */
[----:B------:R-:W1:Y:S02]  /*50a0*/  LDCU UR39, c[0x0][0xb30] ;  /* 0x00016600ff2777ac */ /* 0x000e640008000800 */
[----:B------:R-:W-:-:S02]  /*50b0*/  IADD3 R150, PT, PT, -R150, 0x200, R149 ;  /* 0x0000020096967810 */ /* 0x000fc40007ffe195 */
[----:B------:R-:W-:Y:S01]  /*50c0*/  IADD3 R149, PT, PT, -R148, 0x200, R149 ;  /* 0x0000020094957810 */ /* 0x000fe20007ffe195 */
[----:B------:R-:W-:Y:S01]  /*50d0*/  IMAD.U32 R151, RZ, RZ, UR4 ;  /* 0x00000004ff977e24 */ /* 0x000fe2000f8e00ff */
[----:B------:R-:W1:Y:S01]  /*50e0*/  LDCU.64 UR56, c[0x0][0x888] ;  /* 0x00011100ff3877ac */ /* 0x000e620008000a00 */
[----:B------:R-:W-:Y:S01]  /*50f0*/  IMAD.IADD R148, R150, 0x1, -R148 ;  /* 0x0000000196947824 */ /* 0x000fe200078e0a94 */
[----:B------:R-:W1:Y:S01]  /*5100*/  LDCU.64 UR42, c[0x0][0xb28] ;  /* 0x00016500ff2a77ac */ /* 0x000e620008000a00 */
[----:B------:R-:W1:Y:S01]  /*5110*/  LDCU.128 UR48, c[0x0][0xb10] ;  /* 0x00016200ff3077ac */ /* 0x000e620008000c00 */
[----:B------:R-:W1:Y:S01]  /*5120*/  LDCU UR52, c[0x0][0x374] ;  /* 0x00006e80ff3477ac */ /* 0x000e620008000800 */
[----:B------:R-:W-:Y:S01]  /*5130*/  UIADD3 UR59, UPT, UPT, UR44, 0x200, URZ ;  /* 0x000002002c3b7890 */ /* 0x000fe2000fffe0ff */
[----:B--234-:R-:W-:-:S11]  /*5140*/  IMAD.IADD R69, R0, 0x1, R69 ;  /* 0x0000000100457824 */ /* 0x01cfd600078e0245 */
.L_x_111:
[----:B------:R-:W-:Y:S02]  /*5150*/  LEA R3, R144, UR44, 0x3 ;  /* 0x0000002c90037c11 */ /* 0x000fe4000f8e18ff */
[----:B------:R-:W-:Y:S02]  /*5160*/  SHF.L.U32 R0, R146, 0x1f, RZ ;  /* 0x0000001f92007819 */ /* 0x000fe400000006ff */
[----:B------:R-:W-:Y:S02]  /*5170*/  LEA R4, R144, UR44, 0x4 ;  /* 0x0000002c90047c11 */ /* 0x000fe4000f8e20ff */
[----:B--2---:R-:W2:Y:S02]  /*5180*/  SYNCS.PHASECHK.TRANS64.TRYWAIT P0, [R3+URZ+0x50], R0 ;  /* 0x00005000030075a7 */ /* 0x004ea400080011ff */
[----:B-12---:R-:W-:Y:S05]  /*5190*/  @!P0 BRA `(.L_x_94) ;  /* 0x0000002800f08947 */ /* 0x006fea0003800000 */
.L_x_144:
[----:B------:R-:W3:Y:S01]  /*51a0*/  LDS.128 R4, [R4+0xe0] ;  /* 0x0000e00004047984 */ /* 0x000ee20000000c00 */
[----:B------:R-:W-:Y:S01]  /*51b0*/  UISETP.GE.AND UP0, UPT, UR40, 0x1, UPT ;  /* 0x000000012800788c */ /* 0x000fe2000bf06270 */
[----:B------:R-:W-:Y:S01]  /*51c0*/  @!PT LDS RZ, [RZ] ;  /* 0x00000000fffff984 */ /* 0x000fe20000000800 */
[----:B------:R-:W-:Y:S01]  /*51d0*/  @!PT LDS RZ, [RZ] ;  /* 0x00000000fffff984 */ /* 0x000fe20000000800 */
[----:B------:R-:W-:Y:S01]  /*51e0*/  @!PT LDS RZ, [RZ] ;  /* 0x00000000fffff984 */ /* 0x000fe20000000800 */
[----:B------:R-:W-:Y:S01]  /*51f0*/  @!PT LDS RZ, [RZ] ;  /* 0x00000000fffff984 */ /* 0x000fe20000000800 */
[----:B------:R4:W-:Y:S06]  /*5200*/  MEMBAR.ALL.CTA ;  /* 0x0000000000007992 */ /* 0x0009ec0000008000 */
[----:B----4-:R-:W4:Y:S01]  /*5210*/  FENCE.VIEW.ASYNC.S ;  /* 0x00000000000073c6 */ /* 0x010f220000000000 */
[----:B---3--:R-:W-:Y:S11]  /*5220*/  LOP3.LUT P0, RZ, R6, 0x1, RZ, 0xc0, !PT ;  /* 0x0000000106ff7812 */ /* 0x008ff6000780c0ff */
[----:B------:R-:W-:Y:S02]  /*5230*/  @!UPT UIADD3 URZ, UPT, UPT, URZ, URZ, URZ ;  /* 0x000000fffffff290 */ /* 0x000fe4000fffe0ff */
[----:B----4-:R-:W-:Y:S01]  /*5240*/  VOTEU.ANY UP1, P0 ;  /* 0x0000000000ff7886 */ /* 0x010fe20000020100 */
[----:B------:R-:W-:Y:S01]  /*5250*/  PLOP3.LUT P0, PT, PT, PT, UP1, 0x80, 0x8 ;  /* 0x000000000008781c */ /* 0x000fe20003f0f018 */
[----:B------:R-:W-:Y:S11]  /*5260*/  UP2UR UR47, UPR, URZ, 0x2 ;  /* 0x00000002ff2f7883 */ /* 0x000ff60008000000 */
[----:B------:R-:W-:Y:S01]  /*5270*/  @!UPT UIADD3 URZ, UPT, UPT, URZ, URZ, URZ ;  /* 0x000000fffffff290 */ /* 0x000fe2000fffe0ff */
        /* <DEDUP_REMOVED lines=13> */
[----:B-1----:R-:W-:Y:S02]  /*5350*/  UIMAD.WIDE.U32 UR4, UR52, UR51, URZ ;  /* 0x00000033340472a5 */ /* 0x002fe4000f8e00ff */
[----:B------:R-:W-:Y:S02]  /*5360*/  UIMAD.WIDE.U32 UR6, UR53, UR48, URZ ;  /* 0x00000030350672a5 */ /* 0x000fe4000f8e00ff */
[----:B------:R-:W-:Y:S02]  /*5370*/  UISETP.NE.AND UP0, UPT, UR50, 0x1, UPT ;  /* 0x000000013200788c */ /* 0x000fe4000bf05270 */
[----:B------:R-:W-:Y:S02]  /*5380*/  UIMAD.WIDE.U32 UR8, UR37, UR51, URZ ;  /* 0x00000033250872a5 */ /* 0x000fe4000f8e00ff */
[----:B------:R-:W-:Y:S02]  /*5390*/  UIMAD.WIDE.U32 UR10, UR38, UR48, URZ ;  /* 0x00000030260a72a5 */ /* 0x000fe4000f8e00ff */
[----:B------:R-:W-:Y:S02]  /*53a0*/  UISETP.NE.AND UP1, UPT, UR41, 0x1, UPT ;  /* 0x000000012900788c */ /* 0x000fe4000bf25270 */
[----:B------:R-:W-:Y:S01]  /*53b0*/  UISETP.NE.AND UP2, UPT, UR40, 0x1, UPT ;  /* 0x000000012800788c */ /* 0x000fe2000bf45270 */
[----:B------:R-:W-:Y:S02]  /*53c0*/  UMOV UR4, UR5 ;  /* 0x0000000500047c82 */ /* 0x000fe40008000000 */
[----:B------:R-:W-:Y:S03]  /*53d0*/  USHF.R.U32.HI UR5, URZ, UR61, UR4 ;  /* 0x0000003dff057299 */ /* 0x000fe60008011604 */
[----:B------:R-:W-:Y:S02]  /*53e0*/  UMOV UR4, UR7 ;  /* 0x0000000700047c82 */ /* 0x000fe40008000000 */
[----:B------:R-:W-:Y:S02]  /*53f0*/  USHF.R.U32.HI UR7, URZ, UR49, UR4 ;  /* 0x00000031ff077299 */ /* 0x000fe40008011604 */
[----:B------:R-:W-:Y:S02]  /*5400*/  USEL UR4, UR52, UR5, !UP0 ;  /* 0x0000000534047287 */ /* 0x000fe4000c000000 */
[----:B------:R-:W-:Y:S01]  /*5410*/  USEL UR7, UR53, UR7, !UP1 ;  /* 0x0000000735077287 */ /* 0x000fe2000c800000 */
[----:B------:R-:W-:Y:S01]  /*5420*/  UMOV UR5, UR9 ;  /* 0x0000000900057c82 */ /* 0x000fe20008000000 */
[----:B------:R-:W-:Y:S02]  /*5430*/  UIMAD.WIDE.U32 UR8, UR4, UR42, URZ ;  /* 0x0000002a040872a5 */ /* 0x000fe4000f8e00ff */
[----:B------:R-:W-:Y:S03]  /*5440*/  USHF.R.U32.HI UR6, URZ, UR61, UR5 ;  /* 0x0000003dff067299 */ /* 0x000fe60008011605 */
[----:B------:R-:W-:Y:S01]  /*5450*/  UMOV UR5, UR11 ;  /* 0x0000000b00057c82 */ /* 0x000fe20008000000 */
[----:B------:R-:W-:Y:S02]  /*5460*/  UIMAD.WIDE.U32 UR10, UR7, UR42, URZ ;  /* 0x0000002a070a72a5 */ /* 0x000fe4000f8e00ff */
[----:B------:R-:W-:Y:S02]  /*5470*/  USHF.R.U32.HI UR12, URZ, UR49, UR5 ;  /* 0x00000031ff0c7299 */ /* 0x000fe40008011605 */
[----:B------:R-:W-:Y:S01]  /*5480*/  USEL UR6, UR37, UR6, !UP0 ;  /* 0x0000000625067287 */ /* 0x000fe2000c000000 */
[----:B------:R-:W-:Y:S02]  /*5490*/  UMOV UR5, UR9 ;  /* 0x0000000900057c82 */ /* 0x000fe40008000000 */
[----:B------:R-:W-:Y:S01]  /*54a0*/  UMOV UR10, UR11 ;  /* 0x0000000b000a7c82 */ /* 0x000fe20008000000 */
[----:B------:R-:W-:Y:S02]  /*54b0*/  @UP2 USHF.R.U32.HI UR4, URZ, UR43, UR5 ;  /* 0x0000002bff042299 */ /* 0x000fe40008011605 */
[----:B------:R-:W-:Y:S02]  /*54c0*/  @UP2 USHF.R.U32.HI UR7, URZ, UR43, UR10 ;  /* 0x0000002bff072299 */ /* 0x000fe4000801160a */
[----:B------:R-:W-:Y:S02]  /*54d0*/  UIMAD UR4, UR40, UR4, URZ ;  /* 0x00000004280472a4 */ /* 0x000fe4000f8e02ff */
[----:B------:R-:W-:Y:S02]  /*54e0*/  UIMAD.WIDE.U32 UR10, UR6, UR42, URZ ;  /* 0x0000002a060a72a5 */ /* 0x000fe4000f8e00ff */
[----:B------:R-:W-:Y:S02]  /*54f0*/  USEL UR5, UR38, UR12, !UP1 ;  /* 0x0000000c26057287 */ /* 0x000fe4000c800000 */
[----:B------:R-:W-:Y:S02]  /*5500*/  UIMAD UR8, UR40, UR7, URZ ;  /* 0x00000007280872a4 */ /* 0x000fe4000f8e02ff */
[----:B------:R-:W-:Y:S03]  /*5510*/  UISETP.GE.AND UP0, UPT, UR6, UR4, UPT ;  /* 0x000000040600728c */ /* 0x000fe6000bf06270 */
[----:B------:R-:W-:Y:S01]  /*5520*/  UMOV UR4, UR11 ;  /* 0x0000000b00047c82 */ /* 0x000fe20008000000 */
[----:B------:R-:W-:Y:S02]  /*5530*/  UISETP.GE.OR UP0, UPT, UR5, UR8, UP0 ;  /* 0x000000080500728c */ /* 0x000fe40008706670 */
[----:B------:R-:W-:Y:S02]  /*5540*/  USHF.R.U32.HI UR4, URZ, UR43, UR4 ;  /* 0x0000002bff047299 */ /* 0x000fe40008011604 */
[----:B------:R-:W-:Y:S02]  /*5550*/  UIMAD.WIDE.U32 UR8, UR5, UR42, URZ ;  /* 0x0000002a050872a5 */ /* 0x000fe4000f8e00ff */
[----:B------:R-:W-:Y:S02]  /*5560*/  USEL UR11, UR6, UR4, !UP2 ;  /* 0x00000004060b7287 */ /* 0x000fe4000d000000 */
[----:B------:R-:W-:Y:S02]  /*5570*/  UIADD3 UR8, UPT, UPT, -UR5, URZ, URZ ;  /* 0x000000ff05087290 */ /* 0x000fe4000fffe1ff */
[----:B------:R-:W-:Y:S01]  /*5580*/  UIADD3 UR10, UPT, UPT, -UR11, URZ, URZ ;  /* 0x000000ff0b0a7290 */ /* 0x000fe2000fffe1ff */
[----:B------:R-:W-:Y:S01]  /*5590*/  @!UP0 UMOV UR4, UR9 ;  /* 0x0000000900048c82 */ /* 0x000fe20008000000 */
[----:B------:R-:W-:Y:S02]  /*55a0*/  UIADD3 UR9, UPT, UPT, -UR6, URZ, URZ ;  /* 0x000000ff06097290 */ /* 0x000fe4000fffe1ff */
[----:B------:R-:W-:Y:S02]  /*55b0*/  @!UP0 USHF.R.U32.HI UR4, URZ, UR43, UR4 ;  /* 0x0000002bff048299 */ /* 0x000fe40008011604 */
[----:B------:R-:W-:Y:S02]  /*55c0*/  UIMAD UR10, UR40, UR10, UR6 ;  /* 0x0000000a280a72a4 */ /* 0x000fe4000f8e0206 */
[----:B------:R-:W-:Y:S04]  /*55d0*/  @!UP0 USEL UR4, UR5, UR4, !UP2 ;  /* 0x0000000405048287 */ /* 0x000fe8000d000000 */
[----:B------:R-:W-:Y:S02]  /*55e0*/  @!UP0 UIMAD UR10, UR7, UR10, UR4 ;  /* 0x0000000a070a82a4 */ /* 0x000fe4000f8e0204 */
[----:B------:R-:W-:Y:S02]  /*55f0*/  @!UP0 UIADD3 UR11, UPT, UPT, UR11, -UR4, URZ ;  /* 0x800000040b0b8290 */ /* 0x000fe4000fffe0ff */
[----:B------:R-:W-:Y:S02]  /*5600*/  UIMAD UR7, UR41, UR8, UR38 ;  /* 0x00000008290772a4 */ /* 0x000fe4000f8e0226 */
[----:B------:R-:W-:Y:S02]  /*5610*/  @!UP0 UIMAD UR6, UR11, UR40, UR5 ;  /* 0x000000280b0682a4 */ /* 0x000fe4000f8e0205 */
[----:B------:R-:W-:Y:S01]  /*5620*/  UIMAD UR4, UR50, UR9, UR37 ;  /* 0x00000009320472a4 */ /* 0x000fe2000f8e0225 */
[----:B------:R-:W-:Y:S02]  /*5630*/  @!UP0 UMOV UR5, UR10 ;  /* 0x0000000a00058c82 */ /* 0x000fe40008000000 */
[----:B------:R-:W-:Y:S02]  /*5640*/  UIMAD UR38, UR5, UR41, UR7 ;  /* 0x00000029052672a4 */ /* 0x000fe4000f8e0207 */
[----:B------:R-:W-:Y:S11]  /*5650*/  UIMAD UR37, UR6, UR50, UR4 ;  /* 0x00000032062572a4 */ /* 0x000ff6000f8e0204 */
[----:B------:R-:W-:Y:S01]  /*5660*/  @!UPT UIADD3 URZ, UPT, UPT, URZ, URZ, URZ ;  /* 0x000000fffffff290 */ /* 0x000fe2000fffe0ff */
.L_x_95:
[----:B-1----:R-:W-:Y:S01]  /*5670*/  UISETP.NE.AND UP0, UPT, UR39, 0x1, UPT ;  /* 0x000000012700788c */ /* 0x002fe2000bf05270 */
[----:B------:R-:W-:Y:S10]  /*5680*/  IADD3 R144, PT, PT, R144, 0x1, RZ ;  /* 0x0000000190907810 */ /* 0x000ff40007ffe0ff */
[----:B------:R-:W1:Y:S01]  /*5690*/  @!UP0 LDCU.128 UR12, c[0x0][0xb10] ;  /* 0x00016200ff0c87ac */ /* 0x000e620008000c00 */
[----:B------:R-:W3:Y:S01]  /*56a0*/  @!UP0 LDCU UR5, c[0x0][0xb0c] ;  /* 0x00016180ff0587ac */ /* 0x000ee20008000800 */
[----:B------:R-:W4:Y:S01]  /*56b0*/  @!UP0 LDCU UR10, c[0x0][0xb20] ;  /* 0x00016400ff0a87ac */ /* 0x000f220008000800 */
[----:B-1----:R-:W-:Y:S02]  /*56c0*/  UIMAD.WIDE.U32 UR8, UR38, UR12, URZ ;  /* 0x0000000c260872a5 */ /* 0x002fe4000f8e00ff */
[----:B------:R-:W-:Y:S02]  /*56d0*/  UIMAD.WIDE.U32 UR6, UR37, UR15, URZ ;  /* 0x0000000f250672a5 */ /* 0x000fe4000f8e00ff */
[----:B------:R-:W-:Y:S03]  /*56e0*/  @!UP0 UISETP.NE.AND UP1, UPT, UR14, 0x1, UPT ;  /* 0x000000010e00888c */ /* 0x000fe6000bf25270 */
[----:B------:R-:W-:Y:S01]  /*56f0*/  @!UP0 UMOV UR4, UR9 ;  /* 0x0000000900048c82 */ /* 0x000fe20008000000 */
[----:B---3--:R-:W-:Y:S02]  /*5700*/  @!UP0 UISETP.NE.AND UP2, UPT, UR5, 0x1, UPT ;  /* 0x000000010500888c */ /* 0x008fe4000bf45270 */
[----:B------:R-:W-:Y:S01]  /*5710*/  @!UP0 USHF.R.U32.HI UR4, URZ, UR13, UR4 ;  /* 0x0000000dff048299 */ /* 0x000fe20008011604 */
[----:B------:R-:W-:Y:S02]  /*5720*/  @!UP0 UMOV UR6, UR7 ;  /* 0x0000000700068c82 */ /* 0x000fe40008000000 */
[----:B----4-:R-:W-:Y:S02]  /*5730*/  @!UP0 USHF.R.U32.HI UR6, URZ, UR10, UR6 ;  /* 0x0000000aff068299 */ /* 0x010fe40008011606 */
[----:B------:R-:W-:Y:S02]  /*5740*/  @!UP0 USEL UR7, UR38, UR4, !UP2 ;  /* 0x0000000426078287 */ /* 0x000fe4000d000000 */
[----:B------:R-:W-:Y:S04]  /*5750*/  @!UP0 USEL UR6, UR37, UR6, !UP1 ;  /* 0x0000000625068287 */ /* 0x000fe8000c800000 */
[----:B------:R-:W-:Y:S02]  /*5760*/  @!UP0 UIADD3 UR4, UPT, UPT, -UR7, UR6, URZ ;  /* 0x0000000607048290 */ /* 0x000fe4000fffe1ff */
[----:B------:R-:W-:Y:S02]  /*5770*/  @!UP0 UIADD3 UR6, UPT, UPT, UR7, -UR6, URZ ;  /* 0x8000000607068290 */ /* 0x000fe4000fffe0ff */
[----:B------:R-:W-:Y:S02]  /*5780*/  @!UP0 UIMAD UR38, UR4, UR5, UR38 ;  /* 0x00000005042682a4 */ /* 0x000fe4000f8e0226 */
[----:B------:R-:W-:Y:S02]  /*5790*/  @!UP0 UIMAD UR37, UR6, UR14, UR37 ;  /* 0x0000000e062582a4 */ /* 0x000fe4000f8e0225 */
[----:B------:R-:W-:Y:S09]  /*57a0*/  ULOP3.LUT UP0, URZ, UR59, 0x1b0, URZ, 0xc0, !UPT ;  /* 0x000001b03bff7892 */ /* 0x000ff2000f80c0ff */
[----:B------:R-:W-:Y:S05]  /*57b0*/  BRA.U !UP0, `(.L_x_96) ;  /* 0x0000000108407547 */ /* 0x000fea000b800000 */
[----:B------:R-:W1:Y:S01]  /*57c0*/  LDCU.64 UR8, c[0x4][0x80] ;  /* 0x01001000ff0877ac */ /* 0x000e620008000a00 */
[----:B------:R-:W-:Y:S01]  /*57d0*/  MOV R3, 0x0 ;  /* 0x0000000000037802 */ /* 0x000fe20000000f00 */
[----:B------:R-:W-:Y:S02]  /*57e0*/  HFMA2 R12, -RZ, RZ, 0, 5.9604644775390625e-08 ;  /* 0x00000001ff0c7431 */ /* 0x000fe400000001ff */
[----:B------:R-:W-:Y:S02]  /*57f0*/  IMAD.MOV.U32 R8, RZ, RZ, 0x70 ;  /* 0x00000070ff087424 */ /* 0x000fe400078e00ff */
[----:B------:R-:W-:Y:S01]  /*5800*/  IMAD.MOV.U32 R13, RZ, RZ, RZ ;  /* 0x000000ffff0d7224 */ /* 0x000fe200078e00ff */
[----:B------:R-:W3:Y:S01]  /*5810*/  LDCU.64 UR6, c[0x4][0x88] ;  /* 0x01001100ff0677ac */ /* 0x000ee20008000a00 */
[----:B------:R-:W4:Y:S01]  /*5820*/  LDC.64 R2, c[0x4][R3] ;  /* 0x0100000003027b82 */ /* 0x000f220000000a00 */
[----:B------:R-:W2:Y:S01]  /*5830*/  LDCU.64 UR4, c[0x4][0x8] ;  /* 0x01000100ff0477ac */ /* 0x000ea20008000a00 */
[----:B-1----:R-:W-:Y:S01]  /*5840*/  MOV R5, UR9 ;  /* 0x0000000900057c02 */ /* 0x002fe20008000f00 */
[----:B------:R-:W-:Y:S01]  /*5850*/  IMAD.U32 R4, RZ, RZ, UR8 ;  /* 0x00000008ff047e24 */ /* 0x000fe2000f8e00ff */
[----:B---3--:R-:W-:Y:S01]  /*5860*/  MOV R7, UR7 ;  /* 0x0000000700077c02 */ /* 0x008fe20008000f00 */
[----:B------:R-:W-:Y:S01]  /*5870*/  IMAD.U32 R6, RZ, RZ, UR6 ;  /* 0x00000006ff067e24 */ /* 0x000fe2000f8e00ff */
[----:B--2---:R-:W-:Y:S01]  /*5880*/  MOV R11, UR5 ;  /* 0x00000005000b7c02 */ /* 0x004fe20008000f00 */
[----:B------:R-:W-:Y:S02]  /*5890*/  IMAD.U32 R10, RZ, RZ, UR4 ;  /* 0x00000004ff0a7e24 */ /* 0x000fe4000f8e00ff */
[----:B------:R-:W-:Y:S07]  /*58a0*/  LEPC R20, `(.L_x_96) ;  /* 0x000000001014794e */ /* 0x000fee0000000000 */
[----:B----45:R-:W-:Y:S05]  /*58b0*/  CALL.ABS.NOINC R2 ;  /* 0x0000000002007343 */ /* 0x030fea0003c00000 */
.L_x_96:
[----:B------:R-:W-:Y:S01]  /*58c0*/  LOP3.LUT P0, RZ, R151, 0x1b0, RZ, 0xc0, !PT ;  /* 0x000001b097ff7812 */ /* 0x000fe2000780c0ff */
[----:B------:R-:W-:Y:S11]  /*58d0*/  BSSY.RECONVERGENT B6, `(.L_x_97) ;  /* 0x0000013000067945 */ /* 0x000ff60003800200 */
[----:B------:R-:W-:Y:S01]  /*58e0*/  @!UPT UIADD3 URZ, UPT, UPT, URZ, URZ, URZ ;  /* 0x000000fffffff290 */ /* 0x000fe2000fffe0ff */
[----:B------:R-:W-:Y:S05]  /*58f0*/  @!P0 BRA `(.L_x_98) ;  /* 0x0000000000408947 */ /* 0x000fea0003800000 */
        /* <DEDUP_REMOVED lines=16> */
.L_x_98:
[----:B------:R-:W-:Y:S05]  /*5a00*/  BSYNC.RECONVERGENT B6 ;  /* 0x0000000000067941 */ /* 0x000fea0003800200 */
.L_x_97:
[----:B------:R-:W-:Y:S01]  /*5a10*/  ISETP.NE.U32.AND P3, PT, R138, RZ, PT ;  /* 0x000000ff8a00720c */ /* 0x000fe20003f65070 */
[----:B------:R-:W-:Y:S01]  /*5a20*/  UISETP.NE.AND UP1, UPT, UR60, URZ, UPT ;  /* 0x000000ff3c00728c */ /* 0x000fe2000bf25270 */
[----:B------:R-:W-:Y:S02]  /*5a30*/  ISETP.NE.U32.AND P4, PT, R134, RZ, PT ;  /* 0x000000ff8600720c */ /* 0x000fe40003f85070 */
[----:B------:R-:W-:Y:S02]  /*5a40*/  ISETP.NE.AND.EX P3, PT, R139, RZ, PT, P3 ;  /* 0x000000ff8b00720c */ /* 0x000fe40003f65330 */
[----:B------:R-:W-:Y:S02]  /*5a50*/  PLOP3.LUT P1, PT, PT, PT, PT, 0x8, 0x80 ;  /* 0x000000000080781c */ /* 0x000fe40003f2e170 */
[----:B------:R-:W-:Y:S02]  /*5a60*/  PLOP3.LUT P0, PT, PT, PT, UP1, 0x80, 0x8 ;  /* 0x000000000008781c */ /* 0x000fe40003f0f018 */
[----:B------:R-:W-:Y:S02]  /*5a70*/  ISETP.NE.AND.EX P4, PT, R135, RZ, PT, P4 ;  /* 0x000000ff8700720c */ /* 0x000fe40003f85340 */
[----:B------:R-:W1:Y:S09]  /*5a80*/  @UP1 LDCU.64 UR4, c[0x0][0x888] ;  /* 0x00011100ff0417ac */ /* 0x000e720008000a00 */
[----:B------:R-:W-:Y:S01]  /*5a90*/  @P0 PLOP3.LUT P1, PT, P3, PT, PT, 0x80, 0x8 ;  /* 0x000000000008081c */ /* 0x000fe20001f2f070 */
[----:B-1----:R-:W-:Y:S04]  /*5aa0*/  @UP1 UISETP.NE.U32.AND UP0, UPT, UR4, URZ, UPT ;  /* 0x000000ff0400128c */ /* 0x002fe8000bf05070 */
[----:B------:R-:W-:Y:S04]  /*5ab0*/  @UP1 UISETP.NE.AND.EX UP0, UPT, UR5, URZ, UPT, UP0 ;  /* 0x000000ff0500128c */ /* 0x000fe8000bf05300 */
[----:B------:R-:W-:Y:S01]  /*5ac0*/  @UP1 USEL UR4, URZ, 0xffffffff, UP0 ;  /* 0xffffffffff041887 */ /* 0x000fe20008000000 */
[----:B------:R-:W-:Y:S11]  /*5ad0*/  @!P3 BRA `(.L_x_99) ;  /* 0x000000000030b947 */ /* 0x000ff60003800000 */
[----:B------:R-:W-:Y:S01]  /*5ae0*/  ISETP.NE.U32.AND P2, PT, R136, RZ, PT ;  /* 0x000000ff8800720c */ /* 0x000fe20003f45070 */
[----:B------:R-:W1:Y:S01]  /*5af0*/  LDCU.64 UR6, c[0x0][0x358] ;  /* 0x00006b00ff0677ac */ /* 0x000e620008000a00 */
[----:B------:R-:W-:Y:S02]  /*5b00*/  IMAD.MOV.U32 R141, RZ, RZ, 0x1 ;  /* 0x00000001ff8d7424 */ /* 0x000fe400078e00ff */
[----:B------:R-:W-:Y:S11]  /*5b10*/  ISETP.NE.AND.EX P2, PT, R137, RZ, PT, P2 ;  /* 0x000000ff8900720c */ /* 0x000ff60003f45320 */
[----:B------:R-:W-:Y:S02]  /*5b20*/  @!UPT UIADD3 URZ, UPT, UPT, URZ, URZ, URZ ;  /* 0x000000fffffff290 */ /* 0x000fe4000fffe0ff */
[----:B------:R-:W3:Y:S01]  /*5b30*/  @P2 LDC.64 R2, c[0x0][0x888] ;  /* 0x00022200ff022b82 */ /* 0x000ee20000000a00 */
[----:B--2---:R-:W-:Y:S04]  /*5b40*/  @P2 IMAD R0, R138, UR36, RZ ;  /* 0x000000248a002c24 */ /* 0x004fe8000f8e02ff */
[----:B---3--:R-:W-:Y:S04]  /*5b50*/  @P2 IMAD.WIDE R2, R0, 0x4, R2 ;  /* 0x0000000400022825 */ /* 0x008fe800078e0202 */
[----:B------:R-:W-:Y:S01]  /*5b60*/  HFMA2 R0, -RZ, RZ, 0, 5.9604644775390625e-08 ;  /* 0x00000001ff007431 */ /* 0x000fe200000001ff */
[----:B-1---5:R1:W5:Y:S04]  /*5b70*/  @P2 LDG.E R71, desc[UR6][R2.64] ;  /* 0x0000000602472981 */ /* 0x022368000c1e1900 */
[----:B------:R-:W-:Y:S01]  /*5b80*/  @!P2 PRMT R141, R0, 0x7610, R141 ;  /* 0x00007610008da816 */ /* 0x000fe2000000008d */
[----:B-1----:R-:W3:Y:S06]  /*5b90*/  @!P2 LDC R71, c[0x0][0x880] ;  /* 0x00022000ff47ab82 */ /* 0x002eec0000000800 */
.L_x_99:
[----:B------:R-:W-:Y:S05]  /*5ba0*/  @!P4 BRA `(.L_x_100) ;  /* 0x000000000024c947 */ /* 0x000fea0003800000 */
[----:B------:R-:W-:Y:S01]  /*5bb0*/  ISETP.NE.U32.AND P2, PT, R132, RZ, PT ;  /* 0x000000ff8400720c */ /* 0x000fe20003f45070 */
[----:B------:R-:W1:Y:S03]  /*5bc0*/  LDCU.64 UR6, c[0x0][0x358] ;  /* 0x00006b00ff0677ac */ /* 0x000e660008000a00 */
[----:B------:R-:W-:Y:S11]  /*5bd0*/  ISETP.NE.AND.EX P2, PT, R133, RZ, PT, P2 ;  /* 0x000000ff8500720c */ /* 0x000ff60003f45320 */
[----:B------:R-:W-:Y:S02]  /*5be0*/  @!UPT UIADD3 URZ, UPT, UPT, URZ, URZ, URZ ;  /* 0x000000fffffff290 */ /* 0x000fe4000fffe0ff */
[----:B------:R-:W4:Y:S01]  /*5bf0*/  @P2 LDC.64 R2, c[0x0][0x8a8] ;  /* 0x00022a00ff022b82 */ /* 0x000f220000000a00 */
[----:B--2---:R-:W-:Y:S04]  /*5c00*/  @P2 IMAD R0, R134, UR36, RZ ;  /* 0x0000002486002c24 */ /* 0x004fe8000f8e02ff */
[----:B----4-:R-:W-:Y:S05]  /*5c10*/  @P2 IMAD.WIDE R2, R0, 0x4, R2 ;  /* 0x0000000400022825 */ /* 0x010fea00078e0202 */
[----:B-1---5:R1:W5:Y:S02]  /*5c20*/  @P2 LDG.E R70, desc[UR6][R2.64] ;  /* 0x0000000602462981 */ /* 0x022364000c1e1900 */
[----:B-1----:R-:W4:Y:S02]  /*5c30*/  @!P2 LDC R70, c[0x0][0x8a0] ;  /* 0x00022800ff46ab82 */ /* 0x002f240000000800 */
.L_x_100:
[----:B---3-5:R-:W-:Y:S01]  /*5c40*/  @P0 FSETP.NEU.AND P4, PT, R71, RZ, PT ;  /* 0x000000ff4700020b */ /* 0x028fe20003f8d000 */
[----:B--2---:R-:W-:Y:S01]  /*5c50*/  IMAD.U32 R0, RZ, RZ, UR4 ;  /* 0x00000004ff007e24 */ /* 0x004fe2000f8e00ff */
[----:B------:R-:W-:Y:S01]  /*5c60*/  @P0 LOP3.LUT P2, RZ, R141, 0xff, RZ, 0xc0, !PT ;  /* 0x000000ff8dff0812 */ /* 0x000fe2000784c0ff */
[----:B------:R-:W-:Y:S01]  /*5c70*/  BSSY B1, `(.L_x_101) ;  /* 0x000003e000017945 */ /* 0x000fe20003800000 */
[----:B------:R-:W-:Y:S02]  /*5c80*/  @P0 SEL R2, RZ, 0xffffffff, P4 ;  /* 0xffffffffff020807 */ /* 0x000fe40002000000 */
[----:B------:R-:W-:Y:S02]  /*5c90*/  CS2R R18, SRZ ;  /* 0x0000000000127805 */ /* 0x000fe4000001ff00 */
[----:B------:R-:W-:Y:S02]  /*5ca0*/  LEA R143, R68, UR44, 0x3 ;  /* 0x0000002c448f7c11 */ /* 0x000fe4000f8e18ff */
[----:B------:R-:W-:Y:S02]  /*5cb0*/  CS2R R16, SRZ ;  /* 0x0000000000107805 */ /* 0x000fe4000001ff00 */
[----:B------:R-:W-:Y:S02]  /*5cc0*/  @P1 SEL R2, R0, R2, !P2 ;  /* 0x0000000200021207 */ /* 0x000fe40005000000 */
[----:B------:R-:W-:Y:S02]  /*5cd0*/  CS2R R26, SRZ ;  /* 0x00000000001a7805 */ /* 0x000fe4000001ff00 */
[----:B------:R-:W-:Y:S02]  /*5ce0*/  SHF.L.U32 R4, R147, 0x1f, RZ ;  /* 0x0000001f93047819 */ /* 0x000fe400000006ff */
[----:B------:R-:W-:Y:S02]  /*5cf0*/  CS2R R24, SRZ ;  /* 0x0000000000187805 */ /* 0x000fe4000001ff00 */
[----:B------:R-:W-:Y:S02]  /*5d00*/  @P0 LOP3.LUT R2, R2, 0x1, RZ, 0xc0, !PT ;  /* 0x0000000102020812 */ /* 0x000fe400078ec0ff */
[----:B------:R-:W-:Y:S02]  /*5d10*/  CS2R R30, SRZ ;  /* 0x00000000001e7805 */ /* 0x000fe4000001ff00 */
[----:B------:R-:W-:Y:S02]  /*5d20*/  PLOP3.LUT P5, PT, PT, PT, PT, 0x8, 0x80 ;  /* 0x000000000080781c */ /* 0x000fe40003fae170 */
[----:B------:R-:W-:Y:S02]  /*5d30*/  CS2R R28, SRZ ;  /* 0x00000000001c7805 */ /* 0x000fe4000001ff00 */
[----:B------:R-:W-:Y:S01]  /*5d40*/  ISETP.NE.U32.OR P1, PT, R2, 0x1, !P0 ;  /* 0x000000010200780c */ /* 0x000fe20004725470 */
[----:B------:R-:W-:Y:S01]  /*5d50*/  IMAD R2, R68, 0x40, R69 ;  /* 0x0000004044027824 */ /* 0x000fe200078e0245 */
[----:B------:R-:W-:Y:S02]  /*5d60*/  CS2R R34, SRZ ;  /* 0x0000000000227805 */ /* 0x000fe4000001ff00 */
[----:B------:R-:W-:Y:S09]  /*5d70*/  CS2R R32, SRZ ;  /* 0x0000000000207805 */ /* 0x000ff2000001ff00 */
[----:B------:R-:W-:Y:S04]  /*5d80*/  @P1 SHF.L.U32 R0, R145, 0x1f, RZ ;  /* 0x0000001f91001819 */ /* 0x000fe800000006ff */
[----:B------:R-:W1:Y:S01]  /*5d90*/  @P1 SYNCS.PHASECHK.TRANS64.TRYWAIT P0, [UR44+0x30], R0 ;  /* 0x00003000ff0015a7 */ /* 0x000e62000800112c */
[----:B------:R2:W3:Y:S01]  /*5da0*/  SYNCS.PHASECHK.TRANS64.TRYWAIT P4, [R143+URZ+0x70], R4 ;  /* 0x000070048f0075a7 */ /* 0x0004e200080811ff */
[----:B-1----:R-:W-:Y:S01]  /*5db0*/  @P1 PLOP3.LUT P5, PT, P0, PT, PT, 0x8, 0x80 ;  /* 0x000000000080181c */ /* 0x002fe200007ae170 */
[----:B------:R-:W-:Y:S01]  /*5dc0*/  @!UPT UIADD3 URZ, UPT, UPT, URZ, URZ, URZ ;  /* 0x000000fffffff290 */ /* 0x000fe2000fffe0ff */
[----:B--23--:R-:W-:Y:S11]  /*5dd0*/  @!P1 BRA `(.L_x_102) ;  /* 0x00000000009c9947 */ /* 0x00cff60003800000 */
[----:B------:R-:W-:Y:S01]  /*5de0*/  ISETP.NE.U32.AND P0, PT, RZ, UR56, PT ;  /* 0x00000038ff007c0c */ /* 0x000fe2000bf05070 */
[----:B------:R-:W-:Y:S01]  /*5df0*/  BSSY B0, `(.L_x_103) ;  /* 0x0000016000007945 */ /* 0x000fe20003800000 */
[----:B------:R-:W-:Y:S02]  /*5e00*/  FSETP.NEU.AND P2, PT, R71, RZ, PT ;  /* 0x000000ff4700720b */ /* 0x000fe40003f4d000 */
[----:B------:R-:W-:Y:S02]  /*5e10*/  CS2R R34, SRZ ;  /* 0x0000000000227805 */ /* 0x000fe4000001ff00 */
[----:B------:R-:W-:Y:S02]  /*5e20*/  ISETP.NE.AND.EX P0, PT, RZ, UR57, PT, P0 ;  /* 0x00000039ff007c0c */ /* 0x000fe4000bf05300 */
[----:B------:R-:W-:Y:S02]  /*5e30*/  CS2R R32, SRZ ;  /* 0x0000000000207805 */ /* 0x000fe4000001ff00 */
[----:B------:R-:W-:Y:S02]  /*5e40*/  LOP3.LUT P1, RZ, R141, 0xff, RZ, 0xc0, !PT ;  /* 0x000000ff8dff7812 */ /* 0x000fe4000782c0ff */
[----:B------:R-:W-:Y:S02]  /*5e50*/  CS2R R30, SRZ ;  /* 0x00000000001e7805 */ /* 0x000fe4000001ff00 */
[----:B------:R-:W-:Y:S02]  /*5e60*/  SEL R0, RZ, 0xffffffff, P2 ;  /* 0xffffffffff007807 */ /* 0x000fe40001000000 */
[----:B------:R-:W-:Y:S02]  /*5e70*/  CS2R R28, SRZ ;  /* 0x00000000001c7805 */ /* 0x000fe4000001ff00 */
[----:B------:R-:W-:Y:S02]  /*5e80*/  SEL R3, RZ, 0xffffffff, P0 ;  /* 0xffffffffff037807 */ /* 0x000fe40000000000 */
[----:B------:R-:W-:Y:S02]  /*5e90*/  CS2R R26, SRZ ;  /* 0x00000000001a7805 */ /* 0x000fe4000001ff00 */
[----:B------:R-:W-:Y:S02]  /*5ea0*/  CS2R R24, SRZ ;  /* 0x0000000000187805 */ /* 0x000fe4000001ff00 */
[----:B------:R-:W-:Y:S02]  /*5eb0*/  CS2R R18, SRZ ;  /* 0x0000000000127805 */ /* 0x000fe4000001ff00 */
[----:B------:R-:W-:Y:S02]  /*5ec0*/  @P3 SEL R0, R3, R0, !P1 ;  /* 0x0000000003003207 */ /* 0x000fe40004800000 */
[----:B------:R-:W-:Y:S02]  /*5ed0*/  CS2R R16, SRZ ;  /* 0x0000000000107805 */ /* 0x000fe4000001ff00 */
[----:B------:R-:W-:Y:S04]  /*5ee0*/  LOP3.LUT R0, R0, 0x1, RZ, 0xc0, !PT ;  /* 0x0000000100007812 */ /* 0x000fe800078ec0ff */
[----:B------:R-:W-:Y:S01]  /*5ef0*/  ISETP.NE.U32.AND P0, PT, R0, 0x1, PT ;  /* 0x000000010000780c */ /* 0x000fe20003f05070 */
[----:B------:R-:W-:Y:S01]  /*5f00*/  @!UPT UIADD3 URZ, UPT, UPT, URZ, URZ, URZ ;  /* 0x000000fffffff290 */ /* 0x000fe2000fffe0ff */
[----:B------:R-:W-:Y:S11]  /*5f10*/  @!P5 BRA `(.L_x_104) ;  /* 0x00000000000cd947 */ /* 0x000ff60003800000 */
[----:B------:R-:W-:Y:S04]  /*5f20*/  SHF.L.U32 R3, R145, 0x1f, RZ ;  /* 0x0000001f91037819 */ /* 0x000fe800000006ff */
[----:B------:R-:W1:Y:S02]  /*5f30*/  SYNCS.PHASECHK.TRANS64.TRYWAIT P1, [UR44+0x30], R3 ;  /* 0x00003003ff0075a7 */ /* 0x000e64000802112c */
[----:B-1----:R-:W-:Y:S05]  /*5f40*/  @!P1 BRA `(.L_x_105) ;  /* 0x0000001c00989947 */ /* 0x002fea0003800000 */
.L_x_104:
[----:B------:R-:W-:Y:S05]  /*5f50*/  BSYNC B0 ;  /* 0x0000000000007941 */ /* 0x000fea0003800000 */
.L_x_103:
[----:B------:R2:W3:Y:S01]  /*5f60*/  @P0 LDS.128 R32, [R140+UR44+0x200] ;  /* 0x0002002c8c200984 */ /* 0x0004e20008000c00 */
[----:B------:R-:W5:Y:S01]  /*5f70*/  S2UR UR5, SR_CgaCtaId ;  /* 0x00000000000579c3 */ /* 0x000f620000008800 */
[----:B------:R-:W-:Y:S01]  /*5f80*/  UIADD3 UR4, UPT, UPT, UR44, 0x38, URZ ;  /* 0x000000382c047890 */ /* 0x000fe2000fffe0ff */
[----:B------:R-:W-:Y:S01]  /*5f90*/  LOP3.LUT R145, R145, 0x1, RZ, 0x3c, !PT ;  /* 0x0000000191917812 */ /* 0x000fe200078e3cff */
[----:B------:R2:W1:Y:S04]  /*5fa0*/  @P0 LDS.128 R28, [R150+0x10] ;  /* 0x00001000961c0984 */ /* 0x0004680000000c00 */
[----:B------:R2:W1:Y:S04]  /*5fb0*/  @P0 LDS.128 R24, [R149+0x20] ;  /* 0x0000200095180984 */ /* 0x0004680000000c00 */
[----:B------:R2:W1:Y:S01]  /*5fc0*/  @P0 LDS.128 R16, [R148+0x30] ;  /* 0x0000300094100984 */ /* 0x0004620000000c00 */
[----:B------:R-:W-:Y:S01]  /*5fd0*/  @!PT LDS RZ, [RZ] ;  /* 0x00000000fffff984 */ /* 0x000fe20000000800 */
[----:B------:R-:W-:Y:S01]  /*5fe0*/  @!PT LDS RZ, [RZ] ;  /* 0x00000000fffff984 */ /* 0x000fe20000000800 */
[----:B------:R-:W-:Y:S01]  /*5ff0*/  @!PT LDS RZ, [RZ] ;  /* 0x00000000fffff984 */ /* 0x000fe20000000800 */
[----:B------:R-:W-:Y:S01]  /*6000*/  @!PT LDS RZ, [RZ] ;  /* 0x00000000fffff984 */ /* 0x000fe20000000800 */
[----:B------:R4:W-:Y:S06]  /*6010*/  MEMBAR.ALL.CTA ;  /* 0x0000000000007992 */ /* 0x0009ec0000008000 */
[----:B----4-:R-:W4:Y:S01]  /*6020*/  FENCE.VIEW.ASYNC.S ;  /* 0x00000000000073c6 */ /* 0x010f220000000000 */
[----:B-----5:R-:W-:Y:S09]  /*6030*/  UPRMT UR4, UR5, 0x654, UR4 ;  /* 0x0000065405047896 */ /* 0x020ff20008000004 */
[----:B----4-:R-:W-:Y:S03]  /*6040*/  SYNCS.ARRIVE.TRANS64.RED.A1T0 RZ, [UR4], RZ ;  /* 0x000000ffffff79a7 */ /* 0x010fe60008100404 */
.L_x_102:
[----:B------:R-:W-:Y:S05]  /*6050*/  BSYNC B1 ;  /* 0x0000000000017941 */ /* 0x000fea0003800000 */
.L_x_101:
[----:B-1----:R-:W-:Y:S04]  /*6060*/  SHF.R.U32.HI R0, RZ, 0x15, R2 ;  /* 0x00000015ff007819 */ /* 0x002fe80000011602 */
[----:B------:R-:W-:Y:S01]  /*6070*/  LOP3.LUT P0, RZ, R0, 0x3, R142, 0x48, !PT ;  /* 0x0000000300ff7812 */ /* 0x000fe2000780488e */
[----:B------:R-:W-:Y:S01]  /*6080*/  @!UPT UIADD3 URZ, UPT, UPT, URZ, URZ, URZ ;  /* 0x000000fffffff290 */ /* 0x000fe2000fffe0ff */
[----:B------:R-:W-:Y:S11]  /*6090*/  @P4 BRA `(.L_x_106) ;  /* 0x0000000000084947 */ /* 0x000ff60003800000 */
[----:B------:R-:W1:Y:S02]  /*60a0*/  SYNCS.PHASECHK.TRANS64.TRYWAIT P1, [R143+URZ+0x70], R4 ;  /* 0x000070048f0075a7 */ /* 0x000e6400080211ff */
[----:B-1----:R-:W-:Y:S05]  /*60b0*/  @!P1 BRA `(.L_x_107) ;  /* 0x0000001c00549947 */ /* 0x002fea0003800000 */
.L_x_106:
[----:B------:R-:W-:Y:S05]  /*60c0*/  @!P0 BRA `(.L_x_108) ;  /* 0x0000000000408947 */ /* 0x000fea0003800000 */
[----:B------:R-:W1:Y:S01]  /*60d0*/  LDCU.64 UR8, c[0x4][0x70] ;  /* 0x01000e00ff0877ac */ /* 0x000e620008000a00 */
[----:B------:R-:W-:Y:S01]  /*60e0*/  MOV R15, 0x0 ;  /* 0x00000000000f7802 */ /* 0x000fe20000000f00 */
[----:B------:R-:W-:Y:S02]  /*60f0*/  HFMA2 R12, -RZ, RZ, 0, 5.9604644775390625e-08 ;  /* 0x00000001ff0c7431 */ /* 0x000fe400000001ff */
[----:B------:R-:W-:Y:S02]  /*6100*/  IMAD.MOV.U32 R8, RZ, RZ, 0x192 ;  /* 0x00000192ff087424 */ /* 0x000fe400078e00ff */
[----:B------:R-:W-:Y:S01]  /*6110*/  IMAD.MOV.U32 R13, RZ, RZ, RZ ;  /* 0x000000ffff0d7224 */ /* 0x000fe200078e00ff */
[----:B------:R-:W5:Y:S01]  /*6120*/  LDCU.64 UR6, c[0x4][0x78] ;  /* 0x01000f00ff0677ac */ /* 0x000f620008000a00 */
[----:B------:R-:W2:Y:S01]  /*6130*/  LDC.64 R14, c[0x4][R15] ;  /* 0x010000000f0e7b82 */ /* 0x000ea20000000a00 */
[----:B------:R-:W3:Y:S01]  /*6140*/  LDCU.64 UR4, c[0x4][0x10] ;  /* 0x01000200ff0477ac */ /* 0x000ee20008000a00 */
[----:B-1----:R-:W-:Y:S01]  /*6150*/  MOV R5, UR9 ;  /* 0x0000000900057c02 */ /* 0x002fe20008000f00 */
[----:B------:R-:W-:Y:S01]  /*6160*/  IMAD.U32 R4, RZ, RZ, UR8 ;  /* 0x00000008ff047e24 */ /* 0x000fe2000f8e00ff */
[----:B-----5:R-:W-:Y:S01]  /*6170*/  MOV R7, UR7 ;  /* 0x0000000700077c02 */ /* 0x020fe20008000f00 */
[----:B------:R-:W-:Y:S01]  /*6180*/  IMAD.U32 R6, RZ, RZ, UR6 ;  /* 0x00000006ff067e24 */ /* 0x000fe2000f8e00ff */
[----:B---3--:R-:W-:Y:S01]  /*6190*/  MOV R11, UR5 ;  /* 0x00000005000b7c02 */ /* 0x008fe20008000f00 */
[----:B------:R-:W-:Y:S02]  /*61a0*/  IMAD.U32 R10, RZ, RZ, UR4 ;  /* 0x00000004ff0a7e24 */ /* 0x000fe4000f8e00ff */
[----:B------:R-:W-:Y:S07]  /*61b0*/  LEPC R20, `(.L_x_108) ;  /* 0x000000001014794e */ /* 0x000fee0000000000 */
[----:B--2-4-:R-:W-:Y:S05]  /*61c0*/  CALL.ABS.NOINC R14 ;  /* 0x000000000e007343 */ /* 0x014fea0003c00000 */
.L_x_108:
[----:B------:R-:W-:Y:S01]  /*61d0*/  LOP3.LUT P0, RZ, R131, 0x60, RZ, 0xc0, !PT ;  /* 0x0000006083ff7812 */ /* 0x000fe2000780c0ff */
[----:B------:R-:W-:Y:S05]  /*61e0*/  WARPSYNC.ALL ;  /* 0x0000000000007948 */ /* 0x000fea0003800000 */
[----:B------:R-:W-:Y:S01]  /*61f0*/  R2UR UR4, R2 ;  /* 0x00000000020472ca */ /* 0x000fe200000e0000 */
[----:B------:R-:W-:Y:S01]  /*6200*/  BSSY.RECONVERGENT B0, `(.L_x_109) ;  /* 0x000011f000007945 */ /* 0x000fe20003800200 */
[----:B---3--:R-:W-:Y:S02]  /*6210*/  F2FP.F16.E5M2.UNPACK_B R2, R32 ;  /* 0x00000020ff02723e */ /* 0x008fe400020004ff */
[-C--:B------:R-:W-:Y:S02]  /*6220*/  F2FP.F16.E5M2.UNPACK_B R21, R33.reuse ;  /* 0x00000021ff15723e */ /* 0x080fe400020004ff */
[----:B------:R-:W-:Y:S01]  /*6230*/  F2FP.F16.E5M2.UNPACK_B R12, R28 ;  /* 0x0000001cff0c723e */ /* 0x000fe200020004ff */
[----:B------:R-:W-:Y:S01]  /*6240*/  HADD2.F32 R0, -RZ, R2.H0_H0 ;  /* 0x20000002ff007230 */ /* 0x000fe20000004100 */
[----:B------:R-:W-:Y:S01]  /*6250*/  F2FP.F16.E5M2.UNPACK_B R32, R32.H1 ;  /* 0x00000020ff20723e */ /* 0x000fe200030004ff */
[--C-:B------:R-:W-:Y:S01]  /*6260*/  HADD2.F32 R73, -RZ, R21.reuse.H0_H0 ;  /* 0x20000015ff497230 */ /* 0x100fe20000004100 */
[----:B------:R-:W-:Y:S01]  /*6270*/  F2FP.F16.E5M2.UNPACK_B R33, R33.H1 ;  /* 0x00000021ff21723e */ /* 0x000fe200030004ff */
[----:B------:R-:W-:Y:S01]  /*6280*/  HADD2.F32 R74, -RZ, R21.H1_H1 ;  /* 0x30000015ff4a7230 */ /* 0x000fe20000004100 */
[-C--:B------:R-:W-:Y:S01]  /*6290*/  F2FP.F16.E5M2.UNPACK_B R20, R34.reuse ;  /* 0x00000022ff14723e */ /* 0x080fe200020004ff */
[--C-:B------:R-:W-:Y:S01]  /*62a0*/  HADD2.F32 R3, -RZ, R32.reuse.H0_H0 ;  /* 0x20000020ff037230 */ /* 0x100fe20000004100 */
[----:B------:R-:W-:Y:S01]  /*62b0*/  F2FP.F16.E5M2.UNPACK_B R15, R34.H1 ;  /* 0x00000022ff0f723e */ /* 0x000fe200030004ff */
[----:B------:R-:W-:Y:S01]  /*62c0*/  HADD2.F32 R72, -RZ, R32.H1_H1 ;  /* 0x30000020ff487230 */ /* 0x000fe20000004100 */
[-C--:B------:R-:W-:Y:S01]  /*62d0*/  F2FP.F16.E5M2.UNPACK_B R14, R35.reuse ;  /* 0x00000023ff0e723e */ /* 0x080fe200020004ff */
[--C-:B------:R-:W-:Y:S01]  /*62e0*/  HADD2.F32 R75, -RZ, R33.reuse.H0_H0 ;  /* 0x20000021ff4b7230 */ /* 0x100fe20000004100 */
[----:B------:R-:W-:Y:S01]  /*62f0*/  F2FP.F16.E5M2.UNPACK_B R13, R35.H1 ;  /* 0x00000023ff0d723e */ /* 0x000fe200030004ff */
[----:B------:R-:W-:Y:S01]  /*6300*/  HADD2.F32 R76, -RZ, R33.H1_H1 ;  /* 0x30000021ff4c7230 */ /* 0x000fe20000004100 */
[----:B------:R-:W-:Y:S01]  /*6310*/  F2FP.F16.E5M2.UNPACK_B R28, R28.H1 ;  /* 0x0000001cff1c723e */ /* 0x000fe200030004ff */
[--C-:B------:R-:W-:Y:S01]  /*6320*/  HADD2.F32 R77, -RZ, R20.reuse.H0_H0 ;  /* 0x20000014ff4d7230 */ /* 0x100fe20000004100 */
[-C--:B------:R-:W-:Y:S01]  /*6330*/  F2FP.F16.E5M2.UNPACK_B R11, R29.reuse ;  /* 0x0000001dff0b723e */ /* 0x080fe200020004ff */
        /* <DEDUP_REMOVED lines=43> */
[----:B------:R-:W-:Y:S01]  /*65f0*/  IADD3 R143, PT, PT, R143, 0x90, RZ ;  /* 0x000000908f8f7810 */ /* 0x000fe20007ffe0ff */
[----:B------:R-:W-:Y:S01]  /*6600*/  HADD2.F32 R100, -RZ, R6.H1_H1 ;  /* 0x30000006ff647230 */ /* 0x000fe20000004100 */
[----:B------:R-:W-:Y:S01]  /*6610*/  IADD3 R68, PT, PT, R68, 0x1, RZ ;  /* 0x0000000144447810 */ /* 0x000fe20007ffe0ff */
[--C-:B------:R-:W-:Y:S01]  /*6620*/  HADD2.F32 R101, -RZ, R5.reuse.H0_H0 ;  /* 0x20000005ff657230 */ /* 0x100fe20000004100 */
[----:B------:R-:W-:Y:S01]  /*6630*/  LOP3.LUT R143, R143, 0xfefffff8, RZ, 0xc0, !PT ;  /* 0xfefffff88f8f7812 */ /* 0x000fe200078ec0ff */
[----:B------:R-:W-:Y:S02]  /*6640*/  HADD2.F32 R102, -RZ, R5.H1_H1 ;  /* 0x30000005ff667230 */ /* 0x000fe40000004100 */
[--C-:B------:R-:W-:Y:S02]  /*6650*/  HADD2.F32 R103, -RZ, R4.reuse.H0_H0 ;  /* 0x20000004ff677230 */ /* 0x100fe40000004100 */
[----:B------:R-:W-:Y:S02]  /*6660*/  HADD2.F32 R104, -RZ, R4.H1_H1 ;  /* 0x30000004ff687230 */ /* 0x000fe40000004100 */
[----:B------:R-:W1:Y:S01]  /*6670*/  LDTM.x64 R4, tmem[UR4] ;  /* 0x00000004000479ee */ /* 0x000e620008340000 */
[----:B------:R-:W-:Y:S01]  /*6680*/  NOP ;  /* 0x0000000000007918 */ /* 0x000fe20000000000 */
[----:B-1----:R1:W-:Y:S01]  /*6690*/  SYNCS.ARRIVE.TRANS64.RED.A1T0 RZ, [R143+URZ], RZ ;  /* 0x000000ff8fff79a7 */ /* 0x0023e200081004ff */
[----:B------:R-:W-:Y:S02]  /*66a0*/  HADD2.F32 R2, -RZ, R2.H1_H1 ;  /* 0x30000002ff027230 */ /* 0x000fe40000004100 */
[--C-:B------:R-:W-:Y:S02]  /*66b0*/  HADD2.F32 R105, -RZ, R106.reuse.H0_H0 ;  /* 0x2000006aff697230 */ /* 0x100fe40000004100 */
        /* <DEDUP_REMOVED lines=9> */
[C---:B----4-:R-:W-:Y:S01]  /*6750*/  FMUL R4, R70.reuse, R4 ;  /* 0x0000000446047220 */ /* 0x050fe20000400000 */
[C---:B------:R-:W-:Y:S01]  /*6760*/  FMUL R5, R70.reuse, R5 ;  /* 0x0000000546057220 */ /* 0x040fe20000400000 */
[C---:B------:R-:W-:Y:S01]  /*6770*/  FMUL R8, R70.reuse, R8 ;  /* 0x0000000846087220 */ /* 0x040fe20000400000 */
[C---:B------:R-:W-:Y:S01]  /*6780*/  FMUL R9, R70.reuse, R9 ;  /* 0x0000000946097220 */ /* 0x040fe20000400000 */
[C---:B------:R-:W-:Y:S01]  /*6790*/  FFMA R4, R71.reuse, R0, R4 ;  /* 0x0000000047047223 */ /* 0x040fe20000000004 */
[C---:B------:R-:W-:Y:S01]  /*67a0*/  FFMA R5, R71.reuse, R2, R5 ;  /* 0x0000000247057223 */ /* 0x040fe20000000005 */
[C---:B------:R-:W-:Y:S01]  /*67b0*/  FMUL R12, R70.reuse, R12 ;  /* 0x0000000c460c7220 */ /* 0x040fe20000400000 */
[C---:B------:R-:W-:Y:S01]  /*67c0*/  FMUL R13, R70.reuse, R13 ;  /* 0x0000000d460d7220 */ /* 0x040fe20000400000 */
[C---:B------:R-:W-:Y:S01]  /*67d0*/  FMUL R0, R70.reuse, R16 ;  /* 0x0000001046007220 */ /* 0x040fe20000400000 */
[C---:B------:R-:W-:Y:S01]  /*67e0*/  FMUL R2, R70.reuse, R17 ;  /* 0x0000001146027220 */ /* 0x040fe20000400000 */
[C---:B------:R-:W-:Y:S01]  /*67f0*/  FMUL R17, R70.reuse, R24 ;  /* 0x0000001846117220 */ /* 0x040fe20000400000 */
[--C-:B------:R-:W-:Y:S02]  /*6800*/  HADD2.F32 R125, -RZ, R126.reuse.H0_H0 ;  /* 0x2000007eff7d7230 */ /* 0x100fe40000004100 */
[C---:B------:R-:W-:Y:S01]  /*6810*/  FMUL R6, R70.reuse, R6 ;  /* 0x0000000646067220 */ /* 0x040fe20000400000 */
[----:B------:R-:W-:Y:S02]  /*6820*/  HADD2.F32 R126, -RZ, R126.H1_H1 ;  /* 0x3000007eff7e7230 */ /* 0x000fe40000004100 */
[C---:B------:R-:W-:Y:S01]  /*6830*/  FMUL R7, R70.reuse, R7 ;  /* 0x0000000746077220 */ /* 0x040fe20000400000 */
[C---:B------:R-:W-:Y:S01]  /*6840*/  FMUL R10, R70.reuse, R10 ;  /* 0x0000000a460a7220 */ /* 0x040fe20000400000 */
[C---:B------:R-:W-:Y:S01]  /*6850*/  FFMA R6, R71.reuse, R3, R6 ;  /* 0x0000000347067223 */ /* 0x040fe20000000006 */
[C---:B------:R-:W-:Y:S01]  /*6860*/  FMUL R11, R70.reuse, R11 ;  /* 0x0000000b460b7220 */ /* 0x040fe20000400000 */
[C---:B------:R-:W-:Y:S01]  /*6870*/  FFMA R7, R71.reuse, R72, R7 ;  /* 0x0000004847077223 */ /* 0x040fe20000000007 */
[C---:B------:R-:W-:Y:S01]  /*6880*/  FFMA R8, R71.reuse, R73, R8 ;  /* 0x0000004947087223 */ /* 0x040fe20000000008 */
[C---:B------:R-:W-:Y:S01]  /*6890*/  FFMA R9, R71.reuse, R74, R9 ;  /* 0x0000004a47097223 */ /* 0x040fe20000000009 */
[C---:B------:R-:W-:Y:S01]  /*68a0*/  FFMA R10, R71.reuse, R75, R10 ;  /* 0x0000004b470a7223 */ /* 0x040fe2000000000a */
[C---:B------:R-:W-:Y:S01]  /*68b0*/  FFMA R11, R71.reuse, R76, R11 ;  /* 0x0000004c470b7223 */ /* 0x040fe2000000000b */
[C---:B------:R-:W-:Y:S01]  /*68c0*/  FFMA R12, R71.reuse, R77, R12 ;  /* 0x0000004d470c7223 */ /* 0x040fe2000000000c */
[----:B------:R-:W-:Y:S01]  /*68d0*/  FFMA R13, R71, R78, R13 ;  /* 0x0000004e470d7223 */ /* 0x000fe2000000000d */
[----:B------:R-:W-:Y:S01]  /*68e0*/  F2FP.SATFINITE.E5M2.F32.PACK_AB_MERGE_C R76, R7, R6, RZ ;  /* 0x00000006074c723e */ /* 0x000fe200048060ff */
[--C-:B------:R-:W-:Y:S02]  /*68f0*/  HADD2.F32 R74, -RZ, R129.reuse.H0_H0 ;  /* 0x20000081ff4a7230 */ /* 0x100fe40000004100 */
[C---:B------:R-:W-:Y:S01]  /*6900*/  FMUL R7, R70.reuse, R20 ;  /* 0x0000001446077220 */ /* 0x040fe20000400000 */
[----:B------:R-:W-:Y:S01]  /*6910*/  HADD2.F32 R75, -RZ, R129.H1_H1 ;  /* 0x30000081ff4b7230 */ /* 0x000fe20000004100 */
[----:B------:R-:W-:Y:S01]  /*6920*/  F2FP.SATFINITE.E5M2.F32.PACK_AB_MERGE_C R129, R11, R10, RZ ;  /* 0x0000000a0b81723e */ /* 0x000fe200048060ff */
        /* <DEDUP_REMOVED lines=12> */
[----:B------:R-:W-:Y:S01]  /*69f0*/  FFMA R3, R71, R83, R3 ;  /* 0x0000005347037223 */ /* 0x000fe20000000003 */
[C---:B------:R-:W-:Y:S01]  /*6a00*/  FMUL R25, R70.reuse, R32 ;  /* 0x0000002046197220 */ /* 0x040fe20000400000 */
[----:B------:R-:W-:Y:S01]  /*6a10*/  F2FP.SATFINITE.E5M2.F32.PACK_AB_MERGE_C R14, R15, R14, RZ ;  /* 0x0000000e0f0e723e */ /* 0x000fe200048060ff */
[C---:B------:R-:W-:Y:S01]  /*6a20*/  FMUL R6, R70.reuse, R19 ;  /* 0x0000001346067220 */ /* 0x040fe20000400000 */
[C---:B------:R-:W-:Y:S01]  /*6a30*/  FMUL R11, R70.reuse, R22 ;  /* 0x00000016460b7220 */ /* 0x040fe20000400000 */
[C---:B------:R-:W-:Y:S01]  /*6a40*/  FMUL R22, R70.reuse, R29 ;  /* 0x0000001d46167220 */ /* 0x040fe20000400000 */
[C---:B------:R-:W-:Y:S01]  /*6a50*/  FMUL R29, R70.reuse, R36 ;  /* 0x00000024461d7220 */ /* 0x040fe20000400000 */
[C---:B------:R-:W-:Y:S01]  /*6a60*/  FFMA R6, R71.reuse, R84, R6 ;  /* 0x0000005447067223 */ /* 0x040fe20000000006 */
[C---:B------:R-:W-:Y:S01]  /*6a70*/  FFMA R7, R71.reuse, R85, R7 ;  /* 0x0000005547077223 */ /* 0x040fe20000000007 */
[C---:B------:R-:W-:Y:S01]  /*6a80*/  FFMA R10, R71.reuse, R86, R10 ;  /* 0x00000056470a7223 */ /* 0x040fe2000000000a */
[C---:B------:R-:W-:Y:S01]  /*6a90*/  FFMA R11, R71.reuse, R87, R11 ;  /* 0x00000057470b7223 */ /* 0x040fe2000000000b */
[----:B------:R-:W-:Y:S01]  /*6aa0*/  FMUL R16, R70, R23 ;  /* 0x0000001746107220 */ /* 0x000fe20000400000 */
[----:B------:R-:W-:Y:S01]  /*6ab0*/  F2FP.SATFINITE.E5M2.F32.PACK_AB_MERGE_C R3, R6, R3, RZ ;  /* 0x000000030603723e */ /* 0x000fe200048060ff */
        /* <DEDUP_REMOVED lines=10> */
[----:B------:R-:W-:Y:S01]  /*6b60*/  FMUL R30, R70, R37 ;  /* 0x00000025461e7220 */ /* 0x000fe20000400000 */
[----:B------:R-:W-:Y:S01]  /*6b70*/  F2FP.SATFINITE.E5M2.F32.PACK_AB_MERGE_C R16, R10, R7, R16 ;  /* 0x000000070a10723e */ /* 0x000fe20004806010 */
        /* <DEDUP_REMOVED lines=23> */
[----:B------:R-:W-:Y:S01]  /*6cf0*/  FFMA R31, R71, R103, R31 ;  /* 0x00000067471f7223 */ /* 0x000fe2000000001f */
[----:B------:R-:W-:Y:S01]  /*6d00*/  FMUL R45, R70, R52 ;  /* 0x00000034462d7220 */ /* 0x000fe20000400000 */
[----:B------:R-:W-:Y:S01]  /*6d10*/  F2FP.SATFINITE.E5M2.F32.PACK_AB_MERGE_C R19, R28, R27, RZ ;  /* 0x0000001b1c13723e */ /* 0x000fe200048060ff */
[C---:B------:R-:W-:Y:S01]  /*6d20*/  FMUL R52, R70.reuse, R59 ;  /* 0x0000003b46347220 */ /* 0x040fe20000400000 */
[C---:B------:R-:W-:Y:S01]  /*6d30*/  FMUL R59, R70.reuse, R66 ;  /* 0x00000042463b7220 */ /* 0x040fe20000400000 */
[----:B------:R-:W-:Y:S01]  /*6d40*/  F2FP.SATFINITE.E5M2.F32.PACK_AB_MERGE_C R66, R13, R12, R14 ;  /* 0x0000000c0d42723e */ /* 0x000fe2000480600e */
[----:B------:R-:W-:Y:S01]  /*6d50*/  FMUL R32, R70, R39 ;  /* 0x0000002746207220 */ /* 0x000fe20000400000 */
[--C-:B------:R-:W-:Y:S01]  /*6d60*/  HADD2.F32 R107, -RZ, R108.reuse.H0_H0 ;  /* 0x2000006cff6b7230 */ /* 0x100fe20000004100 */
[----:B------:R-:W-:Y:S01]  /*6d70*/  F2FP.SATFINITE.E5M2.F32.PACK_AB_MERGE_C R19, R26, R25, R19 ;  /* 0x000000191a13723e */ /* 0x000fe20004806013 */
[----:B------:R-:W-:Y:S02]  /*6d80*/  HADD2.F32 R108, -RZ, R108.H1_H1 ;  /* 0x3000006cff6c7230 */ /* 0x000fe40000004100 */
[C---:B------:R-:W-:Y:S01]  /*6d90*/  FFMA R32, R71.reuse, R104, R32 ;  /* 0x0000006847207223 */ /* 0x040fe20000000020 */
[C---:B------:R-:W-:Y:S01]  /*6da0*/  FFMA R33, R71.reuse, R105, R33 ;  /* 0x0000006947217223 */ /* 0x040fe20000000021 */
[C---:B------:R-:W-:Y:S01]  /*6db0*/  FFMA R34, R71.reuse, R106, R34 ;  /* 0x0000006a47227223 */ /* 0x040fe20000000022 */
[C---:B------:R-:W-:Y:S01]  /*6dc0*/  FMUL R35, R70.reuse, R42 ;  /* 0x0000002a46237220 */ /* 0x040fe20000400000 */
[----:B------:R-:W-:Y:S01]  /*6dd0*/  FMUL R42, R70, R49 ;  /* 0x00000031462a7220 */ /* 0x000fe20000400000 */
[----:B------:R-:W-:Y:S01]  /*6de0*/  F2FP.SATFINITE.E5M2.F32.PACK_AB_MERGE_C R32, R32, R31, RZ ;  /* 0x0000001f2020723e */ /* 0x000fe200048060ff */
[C---:B------:R-:W-:Y:S01]  /*6df0*/  FMUL R49, R70.reuse, R56 ;  /* 0x0000003846317220 */ /* 0x040fe20000400000 */
[C---:B------:R-:W-:Y:S01]  /*6e00*/  FMUL R36, R70.reuse, R43 ;  /* 0x0000002b46247220 */ /* 0x040fe20000400000 */
[--C-:B------:R-:W-:Y:S02]  /*6e10*/  HADD2.F32 R111, -RZ, R112.reuse.H0_H0 ;  /* 0x20000070ff6f7230 */ /* 0x100fe40000004100 */
[C---:B------:R-:W-:Y:S01]  /*6e20*/  FFMA R35, R71.reuse, R107, R35 ;  /* 0x0000006b47237223 */ /* 0x040fe20000000023 */
[----:B------:R-:W-:Y:S02]  /*6e30*/  HADD2.F32 R112, -RZ, R112.H1_H1 ;  /* 0x30000070ff707230 */ /* 0x000fe40000004100 */
[C---:B------:R-:W-:Y:S01]  /*6e40*/  FMUL R39, R70.reuse, R46 ;  /* 0x0000002e46277220 */ /* 0x040fe20000400000 */
[C---:B------:R-:W-:Y:S01]  /*6e50*/  FFMA R36, R71.reuse, R108, R36 ;  /* 0x0000006c47247223 */ /* 0x040fe20000000024 */
[C---:B------:R-:W-:Y:S01]  /*6e60*/  FMUL R40, R70.reuse, R47 ;  /* 0x0000002f46287220 */ /* 0x040fe20000400000 */
[C---:B------:R-:W-:Y:S01]  /*6e70*/  FFMA R37, R71.reuse, R109, R37 ;  /* 0x0000006d47257223 */ /* 0x040fe20000000025 */
[C---:B------:R-:W-:Y:S01]  /*6e80*/  FFMA R38, R71.reuse, R110, R38 ;  /* 0x0000006e47267223 */ /* 0x040fe20000000026 */
        /* <DEDUP_REMOVED lines=8> */
[C---:B------:R-:W-:Y:S01]  /*6f10*/  FMUL R46, R70.reuse, R53 ;  /* 0x00000035462e7220 */ /* 0x040fe20000400000 */
[--C-:B------:R-:W-:Y:S02]  /*6f20*/  HADD2.F32 R119, -RZ, R120.reuse.H0_H0 ;  /* 0x20000078ff777230 */ /* 0x100fe40000004100 */
[C---:B------:R-:W-:Y:S01]  /*6f30*/  FMUL R50, R70.reuse, R57 ;  /* 0x0000003946327220 */ /* 0x040fe20000400000 */
[C---:B------:R-:W-:Y:S01]  /*6f40*/  FMUL R51, R70.reuse, R58 ;  /* 0x0000003a46337220 */ /* 0x040fe20000400000 */
[C---:B------:R-:W-:Y:S01]  /*6f50*/  FMUL R53, R70.reuse, R60 ;  /* 0x0000003c46357220 */ /* 0x040fe20000400000 */
[C---:B------:R-:W-:Y:S01]  /*6f60*/  FFMA R43, R71.reuse, R115, R43 ;  /* 0x00000073472b7223 */ /* 0x040fe2000000002b */
[----:B------:R-:W-:Y:S02]  /*6f70*/  HADD2.F32 R120, -RZ, R120.H1_H1 ;  /* 0x30000078ff787230 */ /* 0x000fe40000004100 */
[C---:B------:R-:W-:Y:S01]  /*6f80*/  FMUL R47, R70.reuse, R54 ;  /* 0x00000036462f7220 */ /* 0x040fe20000400000 */
[C---:B------:R-:W-:Y:S01]  /*6f90*/  FMUL R57, R70.reuse, R64 ;  /* 0x0000004046397220 */ /* 0x040fe20000400000 */
[C---:B------:R-:W-:Y:S01]  /*6fa0*/  FMUL R58, R70.reuse, R65 ;  /* 0x00000041463a7220 */ /* 0x040fe20000400000 */
[C---:B------:R-:W-:Y:S01]  /*6fb0*/  FMUL R60, R70.reuse, R67 ;  /* 0x00000043463c7220 */ /* 0x040fe20000400000 */
[----:B------:R-:W-:Y:S01]  /*6fc0*/  FFMA R44, R71, R116, R44 ;  /* 0x00000074472c7223 */ /* 0x000fe2000000002c */
[----:B------:R-:W-:Y:S01]  /*6fd0*/  FMUL R48, R70, R55 ;  /* 0x0000003746307220 */ /* 0x000fe20000400000 */
[----:B------:R-:W-:Y:S01]  /*6fe0*/  F2FP.SATFINITE.E5M2.F32.PACK_AB_MERGE_C R64, R5, R4, R76 ;  /* 0x000000040540723e */ /* 0x000fe2000480604c */
[----:B------:R-:W-:Y:S01]  /*6ff0*/  FFMA R45, R71, R117, R45 ;  /* 0x00000075472d7223 */ /* 0x000fe2000000002d */
[----:B------:R-:W-:Y:S01]  /*7000*/  F2FP.SATFINITE.E5M2.F32.PACK_AB_MERGE_C R65, R9, R8, R129 ;  /* 0x000000080941723e */ /* 0x000fe20004806081 */
[C---:B------:R-:W-:Y:S01]  /*7010*/  FFMA R46, R71.reuse, R118, R46 ;  /* 0x00000076472e7223 */ /* 0x040fe2000000002e */
[----:B------:R-:W-:Y:S01]  /*7020*/  F2FP.SATFINITE.E5M2.F32.PACK_AB_MERGE_C R67, R2, R0, R3 ;  /* 0x000000000243723e */ /* 0x000fe20004806003 */
[--C-:B------:R-:W-:Y:S02]  /*7030*/  HADD2.F32 R123, -RZ, R124.reuse.H0_H0 ;  /* 0x2000007cff7b7230 */ /* 0x100fe40000004100 */
[C---:B------:R-:W-:Y:S01]  /*7040*/  FFMA R47, R71.reuse, R119, R47 ;  /* 0x00000077472f7223 */ /* 0x040fe2000000002f */
[----:B------:R-:W-:Y:S02]  /*7050*/  HADD2.F32 R124, -RZ, R124.H1_H1 ;  /* 0x3000007cff7c7230 */ /* 0x000fe40000004100 */
[C---:B------:R-:W-:Y:S01]  /*7060*/  FFMA R48, R71.reuse, R120, R48 ;  /* 0x0000007847307223 */ /* 0x040fe20000000030 */
[----:B------:R1:W-:Y:S01]  /*7070*/  STS.128 [R140+UR44+0x2200], R64 ;  /* 0x002200408c007988 */ /* 0x0003e20008000c2c */
[C---:B------:R-:W-:Y:S01]  /*7080*/  FFMA R49, R71.reuse, R121, R49 ;  /* 0x0000007947317223 */ /* 0x040fe20000000031 */
[C---:B------:R-:W-:Y:S01]  /*7090*/  FFMA R50, R71.reuse, R122, R50 ;  /* 0x0000007a47327223 */ /* 0x040fe20000000032 */
[C---:B------:R-:W-:Y:S01]  /*70a0*/  FMUL R54, R70.reuse, R61 ;  /* 0x0000003d46367220 */ /* 0x040fe20000400000 */
[--C-:B------:R-:W-:Y:S02]  /*70b0*/  HADD2.F32 R127, -RZ, R128.reuse.H0_H0 ;  /* 0x20000080ff7f7230 */ /* 0x100fe40000004100 */
[C---:B------:R-:W-:Y:S01]  /*70c0*/  FFMA R51, R71.reuse, R123, R51 ;  /* 0x0000007b47337223 */ /* 0x040fe20000000033 */
[----:B------:R-:W-:Y:S02]  /*70d0*/  HADD2.F32 R128, -RZ, R128.H1_H1 ;  /* 0x30000080ff807230 */ /* 0x000fe40000004100 */
[----:B------:R-:W-:Y:S01]  /*70e0*/  FMUL R55, R70, R62 ;  /* 0x0000003e46377220 */ /* 0x000fe20000400000 */
[----:B------:R1:W-:Y:S01]  /*70f0*/  STS.128 [R150+0x2010], R16 ;  /* 0x0020101096007388 */ /* 0x0003e20000000c00 */
[----:B------:R-:W-:Y:S01]  /*7100*/  F2FP.SATFINITE.E5M2.F32.PACK_AB_MERGE_C R35, R36, R35, RZ ;  /* 0x000000232423723e */ /* 0x000fe200048060ff */
[C---:B------:R-:W-:Y:S01]  /*7110*/  FFMA R52, R71.reuse, R124, R52 ;  /* 0x0000007c47347223 */ /* 0x040fe20000000034 */
[----:B------:R-:W-:Y:S01]  /*7120*/  FMUL R56, R70, R63 ;  /* 0x0000003f46387220 */ /* 0x000fe20000400000 */
[C---:B------:R-:W-:Y:S01]  /*7130*/  FFMA R53, R71.reuse, R125, R53 ;  /* 0x0000007d47357223 */ /* 0x040fe20000000035 */
[C---:B------:R-:W-:Y:S01]  /*7140*/  FFMA R54, R71.reuse, R126, R54 ;  /* 0x0000007e47367223 */ /* 0x040fe20000000036 */
[C---:B------:R-:W-:Y:S01]  /*7150*/  FFMA R55, R71.reuse, R127, R55 ;  /* 0x0000007f47377223 */ /* 0x040fe20000000037 */
[C---:B------:R-:W-:Y:S01]  /*7160*/  FFMA R56, R71.reuse, R128, R56 ;  /* 0x0000008047387223 */ /* 0x040fe20000000038 */
[----:B------:R-:W-:Y:S01]  /*7170*/  F2FP.SATFINITE.E5M2.F32.PACK_AB_MERGE_C R39, R40, R39, RZ ;  /* 0x000000272827723e */ /* 0x000fe200048060ff */
[C---:B------:R-:W-:Y:S01]  /*7180*/  FFMA R57, R71.reuse, R72, R57 ;  /* 0x0000004847397223 */ /* 0x040fe20000000039 */
[----:B------:R-:W-:Y:S01]  /*7190*/  F2FP.SATFINITE.E5M2.F32.PACK_AB_MERGE_C R43, R44, R43, RZ ;  /* 0x0000002b2c2b723e */ /* 0x000fe200048060ff */
[C---:B------:R-:W-:Y:S01]  /*71a0*/  FFMA R58, R71.reuse, R73, R58 ;  /* 0x00000049473a7223 */ /* 0x040fe2000000003a */
[C---:B------:R-:W-:Y:S01]  /*71b0*/  FFMA R59, R71.reuse, R74, R59 ;  /* 0x0000004a473b7223 */ /* 0x040fe2000000003b */
[----:B------:R-:W-:Y:S01]  /*71c0*/  F2FP.SATFINITE.E5M2.F32.PACK_AB_MERGE_C R33, R34, R33, R35 ;  /* 0x000000212221723e */ /* 0x000fe20004806023 */
[----:B------:R-:W-:Y:S01]  /*71d0*/  FFMA R60, R71, R75, R60 ;  /* 0x0000004b473c7223 */ /* 0x000fe2000000003c */
[----:B------:R-:W-:Y:S02]  /*71e0*/  F2FP.SATFINITE.E5M2.F32.PACK_AB_MERGE_C R32, R30, R29, R32 ;  /* 0x0000001d1e20723e */ /* 0x000fe40004806020 */
[----:B------:R-:W-:Y:S02]  /*71f0*/  F2FP.SATFINITE.E5M2.F32.PACK_AB_MERGE_C R34, R38, R37, R39 ;  /* 0x000000252622723e */ /* 0x000fe40004806027 */
[----:B------:R-:W-:Y:S02]  /*7200*/  F2FP.SATFINITE.E5M2.F32.PACK_AB_MERGE_C R35, R42, R41, R43 ;  /* 0x000000292a23723e */ /* 0x000fe4000480602b */
[----:B------:R-:W-:Y:S02]  /*7210*/  F2FP.SATFINITE.E5M2.F32.PACK_AB_MERGE_C R51, R52, R51, RZ ;  /* 0x000000333433723e */ /* 0x000fe400048060ff */
[----:B------:R-:W-:Y:S01]  /*7220*/  F2FP.SATFINITE.E5M2.F32.PACK_AB_MERGE_C R48, R48, R47, RZ ;  /* 0x0000002f3030723e */ /* 0x000fe200048060ff */
[----:B------:R1:W-:Y:S01]  /*7230*/  STS.128 [R149+0x2020], R32 ;  /* 0x0020202095007388 */ /* 0x0003e20000000c00 */
[----:B------:R-:W-:Y:S02]  /*7240*/  F2FP.SATFINITE.E5M2.F32.PACK_AB_MERGE_C R55, R56, R55, RZ ;  /* 0x000000373837723e */ /* 0x000fe400048060ff */
[----:B------:R-:W-:Y:S02]  /*7250*/  F2FP.SATFINITE.E5M2.F32.PACK_AB_MERGE_C R59, R60, R59, RZ ;  /* 0x0000003b3c3b723e */ /* 0x000fe400048060ff */
[----:B------:R-:W-:Y:S02]  /*7260*/  F2FP.SATFINITE.E5M2.F32.PACK_AB_MERGE_C R49, R50, R49, R51 ;  /* 0x000000313231723e */ /* 0x000fe40004806033 */
[----:B------:R-:W-:Y:S02]  /*7270*/  F2FP.SATFINITE.E5M2.F32.PACK_AB_MERGE_C R48, R46, R45, R48 ;  /* 0x0000002d2e30723e */ /* 0x000fe40004806030 */
[----:B------:R-:W-:Y:S02]  /*7280*/  F2FP.SATFINITE.E5M2.F32.PACK_AB_MERGE_C R50, R54, R53, R55 ;  /* 0x000000353632723e */ /* 0x000fe40004806037 */
[----:B------:R-:W-:Y:S05]  /*7290*/  F2FP.SATFINITE.E5M2.F32.PACK_AB_MERGE_C R51, R58, R57, R59 ;  /* 0x000000393a33723e */ /* 0x000fea000480603b */
[----:B------:R1:W-:Y:S01]  /*72a0*/  STS.128 [R148+0x2030], R48 ;  /* 0x0020303094007388 */ /* 0x0003e20000000c00 */
[----:B------:R-:W-:Y:S01]  /*72b0*/  @!PT LDS RZ, [RZ] ;  /* 0x00000000fffff984 */ /* 0x000fe20000000800 */
[----:B------:R-:W-:Y:S01]  /*72c0*/  @!PT LDS RZ, [RZ] ;  /* 0x00000000fffff984 */ /* 0x000fe20000000800 */
[----:B------:R-:W-:Y:S01]  /*72d0*/  @!PT LDS RZ, [RZ] ;  /* 0x00000000fffff984 */ /* 0x000fe20000000800 */
[----:B------:R-:W-:Y:S01]  /*72e0*/  @!PT LDS RZ, [RZ] ;  /* 0x00000000fffff984 */ /* 0x000fe20000000800 */
[----:B------:R3:W-:Y:S07]  /*72f0*/  MEMBAR.ALL.CTA ;  /* 0x0000000000007992 */ /* 0x0007ee0000008000 */
[----:B---3--:R-:W3:Y:S02]  /*7300*/  FENCE.VIEW.ASYNC.S ;  /* 0x00000000000073c6 */ /* 0x008ee40000000000 */
[----:B---3--:R-:W-:Y:S06]  /*7310*/  BAR.SYNC.DEFER_BLOCKING 0x1, 0x80 ;  /* 0x0042000000007b1d */ /* 0x008fec0000010000 */
[----:B------:R-:W-:Y:S05]  /*7320*/  @P0 BRA `(.L_x_110) ;  /* 0x0000000000300947 */ /* 0x000fea0003800000 */
[----:B------:R-:W-:Y:S02]  /*7330*/  UIADD3 UR4, UPT, UPT, UR44, 0x2200, URZ ;  /* 0x000022002c047890 */ /* 0x000fe4000fffe0ff */
[----:B------:R-:W-:Y:S02]  /*7340*/  USHF.L.U32 UR9, UR45, 0x6, URZ ;  /* 0x000000062d097899 */ /* 0x000fe400080006ff */
[----:B------:R-:W-:Y:S02]  /*7350*/  USHF.L.U32 UR10, UR46, 0x7, URZ ;  /* 0x000000072e0a7899 */ /* 0x000fe400080006ff */
[----:B------:R-:W-:Y:S01]  /*7360*/  MOV R151, UR4 ;  /* 0x0000000400977c02 */ /* 0x000fe20008000f00 */
[----:B------:R-:W-:Y:S01]  /*7370*/  UIADD3 UR4, UP0, UPT, UR62, 0x680, URZ ;  /* 0x000006803e047890 */ /* 0x000fe2000ff1e0ff */
[----:B------:R-:W-:Y:S02]  /*7380*/  UMOV UR11, UR36 ;  /* 0x00000024000b7c82 */ /* 0x000fe40008000000 */
[----:B------:R-:W-:Y:S01]  /*7390*/  R2UR UR8, R151 ;  /* 0x00000000970872ca */ /* 0x000fe200000e0000 */
[----:B------:R-:W-:Y:S11]  /*73a0*/  UIADD3.X UR5, UPT, UPT, URZ, UR63, URZ, UP0, !UPT ;  /* 0x0000003fff057290 */ /* 0x000ff600087fe4ff */
[----:B------:R-:W-:Y:S01]  /*73b0*/  @!UPT UIADD3 URZ, UPT, UPT, URZ, URZ, URZ ;  /* 0x000000fffffff290 */ /* 0x000fe2000fffe0ff */
[----:B------:R3:W-:Y:S01]  /*73c0*/  UTMASTG.3D [UR8], [UR4] ;  /* 0x00000008040073b5 */ /* 0x0007e20008010000 */
[----:B------:R0:W-:Y:S01]  /*73d0*/  UTMACMDFLUSH ;  /* 0x00000000000079b7 */ /* 0x0001e20000000000 */
[----:B---3--:R-:W-:Y:S04]  /*73e0*/  DEPBAR.LE SB0, 0x0 ;  /* 0x000080000000791a */ /* 0x008fe80000000000 */
.L_x_110:
[----:B------:R-:W-:Y:S05]  /*73f0*/  BSYNC.RECONVERGENT B0 ;  /* 0x0000000000007941 */ /* 0x000fea0003800200 */
.L_x_109:
[----:B------:R-:W-:Y:S01]  /*7400*/  BAR.SYNC.DEFER_BLOCKING 0x1, 0x80 ;  /* 0x0042000000007b1d */ /* 0x000fe20000010000 */
[----:B------:R-:W-:Y:S01]  /*7410*/  ISETP.NE.AND P0, PT, R144, 0x2, PT ;  /* 0x000000029000780c */ /* 0x000fe20003f05270 */
[----:B------:R-:W-:Y:S01]  /*7420*/  UISETP.NE.AND UP0, UPT, UR47, URZ, UPT ;  /* 0x000000ff2f00728c */ /* 0x000fe2000bf05270 */
[----:B------:R-:W-:Y:S01]  /*7430*/  ISETP.NE.AND P1, PT, R68, 0x4, PT ;  /* 0x000000044400780c */ /* 0x000fe20003f25270 */
[----:B------:R-:W-:Y:S01]  /*7440*/  UIADD3 UR45, UPT, UPT, UR37, UR55, URZ ;  /* 0x00000037252d7290 */ /* 0x000fe2000fffe0ff */
[----:B------:R-:W-:Y:S01]  /*7450*/  SEL R2, RZ, 0x1, P0 ;  /* 0x00000001ff027807 */ /* 0x000fe20000000000 */
[----:B------:R-:W-:Y:S01]  /*7460*/  UIADD3 UR46, UPT, UPT, UR38, UR58, URZ ;  /* 0x0000003a262e7290 */ /* 0x000fe2000fffe0ff */
[----:B------:R-:W-:Y:S02]  /*7470*/  SEL R0, RZ, 0x1, P1 ;  /* 0x00000001ff007807 */ /* 0x000fe40000800000 */
[----:B------:R-:W-:Y:S02]  /*7480*/  LOP3.LUT R146, R146, R2, RZ, 0x3c, !PT ;  /* 0x0000000292927212 */ /* 0x000fe400078e3cff */
[----:B------:R-:W-:Y:S02]  /*7490*/  LOP3.LUT R147, R147, R0, RZ, 0x3c, !PT ;  /* 0x0000000093937212 */ /* 0x000fe400078e3cff */
[----:B------:R-:W-:Y:S02]  /*74a0*/  SEL R144, R144, RZ, P0 ;  /* 0x000000ff90907207 */ /* 0x000fe40000000000 */
[----:B------:R-:W-:Y:S01]  /*74b0*/  SEL R68, R68, RZ, P1 ;  /* 0x000000ff44447207 */ /* 0x000fe20000800000 */
[----:B------:R-:W-:Y:S01]  /*74c0*/  UMOV UR36, UR54 ;  /* 0x0000003600247c82 */ /* 0x000fe20008000000 */
[----:B------:R-:W-:Y:S05]  /*74d0*/  BRA.U UP0, `(.L_x_111) ;  /* 0xffffffdd001c7547 */ /* 0x000fea000b83ffff */
[----:B------:R-:W-:Y:S05]  /*74e0*/  EXIT ;  /* 0x000000000000794d */ /* 0x000fea0003800000 */
.L_x_24:
[----:B-1----:R1:W2:Y:S02]  /*74f0*/  SYNCS.PHASECHK.TRANS64.TRYWAIT P0, [R0+URZ+0xc0], R2 ;  /* 0x0000c002000075a7 */ /* 0x0022a400080011ff */
[----:B--2---:R-:W-:Y:S05]  /*7500*/  @!P0 NANOSLEEP.SYNCS 0x989680 ;  /* 0x009896800000895d */ /* 0x004fea0003900000 */
[----:B------:R-:W2:Y:S02]  /*7510*/  @!P0 SYNCS.PHASECHK.TRANS64 P0, [R0+URZ+0xc0], R2 ;  /* 0x0000c002000085a7 */ /* 0x000ea400080010ff */
[----:B--2---:R-:W-:Y:S05]  /*7520*/  @!P0 BRA `(.L_x_24) ;  /* 0xfffffffc00f08947 */ /* 0x004fea000383ffff */
[----:B------:R-:W-:Y:S05]  /*7530*/  BRA `(.L_x_112) ;  /* 0xffffffa400387947 */ /* 0x000fea000383ffff */
.L_x_27:
[----:B-1----:R-:W-:-:S07]  /*7540*/  MOV R0, UR33 ;  /* 0x0000002100007c02 */ /* 0x002fce0008000f00 */
.L_x_113:
[----:B-1----:R1:W2:Y:S02]  /*7550*/  SYNCS.PHASECHK.TRANS64.TRYWAIT P0, [R0+URZ+0x18], R3 ;  /* 0x00001803000075a7 */ /* 0x0022a400080011ff */
[----:B--2---:R-:W-:Y:S05]  /*7560*/  @!P0 NANOSLEEP.SYNCS 0x989680 ;  /* 0x009896800000895d */ /* 0x004fea0003900000 */
[----:B------:R-:W2:Y:S02]  /*7570*/  @!P0 SYNCS.PHASECHK.TRANS64 P0, [R0+URZ+0x18], R3 ;  /* 0x00001803000085a7 */ /* 0x000ea400080010ff */
[----:B--2---:R-:W-:Y:S05]  /*7580*/  @!P0 BRA `(.L_x_113) ;  /* 0xfffffffc00f08947 */ /* 0x004fea000383ffff */
[----:B------:R-:W-:Y:S05]  /*7590*/  BRA `(.L_x_26) ;  /* 0xffffffa400887947 */ /* 0x000fea000383ffff */
.L_x_34:
[----:B-1----:R-:W-:-:S07]  /*75a0*/  MOV R0, UR17 ;  /* 0x0000001100007c02 */ /* 0x002fce0008000f00 */
.L_x_114:
[----:B-1----:R1:W2:Y:S02]  /*75b0*/  SYNCS.PHASECHK.TRANS64.TRYWAIT P0, [R0+URZ+0x18], R3 ;  /* 0x00001803000075a7 */ /* 0x0022a400080011ff */
[----:B--2---:R-:W-:Y:S05]  /*75c0*/  @!P0 NANOSLEEP.SYNCS 0x989680 ;  /* 0x009896800000895d */ /* 0x004fea0003900000 */
[----:B------:R-:W2:Y:S02]  /*75d0*/  @!P0 SYNCS.PHASECHK.TRANS64 P0, [R0+URZ+0x18], R3 ;  /* 0x00001803000085a7 */ /* 0x000ea400080010ff */
[----:B--2---:R-:W-:Y:S05]  /*75e0*/  @!P0 BRA `(.L_x_114) ;  /* 0xfffffffc00f08947 */ /* 0x004fea000383ffff */
[----:B------:R-:W-:Y:S05]  /*75f0*/  BRA `(.L_x_33) ;  /* 0xffffffa800487947 */ /* 0x000fea000383ffff */
.L_x_39:
[----:B-1----:R1:W2:Y:S02]  /*7600*/  SYNCS.PHASECHK.TRANS64.TRYWAIT P0, [R3+URZ+0x50], R0 ;  /* 0x00005000030075a7 */ /* 0x0022a400080011ff */
[----:B--2---:R-:W-:Y:S05]  /*7610*/  @!P0 NANOSLEEP.SYNCS 0x989680 ;  /* 0x009896800000895d */ /* 0x004fea0003900000 */
[----:B------:R-:W2:Y:S02]  /*7620*/  @!P0 SYNCS.PHASECHK.TRANS64 P0, [R3+URZ+0x50], R0 ;  /* 0x00005000030085a7 */ /* 0x000ea400080010ff */
[----:B--2---:R-:W-:Y:S05]  /*7630*/  @!P0 BRA `(.L_x_39) ;  /* 0xfffffffc00f08947 */ /* 0x004fea000383ffff */
[----:B------:R-:W-:Y:S05]  /*7640*/  BRA `(.L_x_115) ;  /* 0xffffffa800ec7947 */ /* 0x000fea000383ffff */
.L_x_43:
[----:B------:R-:W-:-:S07]  /*7650*/  MOV R0, UR4 ;  /* 0x0000000400007c02 */ /* 0x000fce0008000f00 */
.L_x_116:
[----:B-1----:R1:W2:Y:S02]  /*7660*/  SYNCS.PHASECHK.TRANS64.TRYWAIT P0, [R0+URZ], R2 ;  /* 0x00000002000075a7 */ /* 0x0022a400080011ff */
[----:B--2---:R-:W-:Y:S05]  /*7670*/  @!P0 NANOSLEEP.SYNCS 0x989680 ;  /* 0x009896800000895d */ /* 0x004fea0003900000 */
[----:B------:R-:W2:Y:S02]  /*7680*/  @!P0 SYNCS.PHASECHK.TRANS64 P0, [R0+URZ], R2 ;  /* 0x00000002000085a7 */ /* 0x000ea400080010ff */
[----:B--2---:R-:W-:Y:S05]  /*7690*/  @!P0 BRA `(.L_x_116) ;  /* 0xfffffffc00f08947 */ /* 0x004fea000383ffff */
[----:B------:R-:W-:Y:S05]  /*76a0*/  BRA `(.L_x_117) ;  /* 0xffffffb000907947 */ /* 0x000fea000383ffff */
.L_x_44:
[----:B------:R-:W-:-:S07]  /*76b0*/  MOV R0, UR5 ;  /* 0x0000000500007c02 */ /* 0x000fce0008000f00 */
.L_x_118:
[----:B-1----:R1:W2:Y:S02]  /*76c0*/  SYNCS.PHASECHK.TRANS64.TRYWAIT P0, [R0+URZ], R2 ;  /* 0x00000002000075a7 */ /* 0x0022a400080011ff */
[----:B--2---:R-:W-:Y:S05]  /*76d0*/  @!P0 NANOSLEEP.SYNCS 0x989680 ;  /* 0x009896800000895d */ /* 0x004fea0003900000 */
[----:B------:R-:W2:Y:S02]  /*76e0*/  @!P0 SYNCS.PHASECHK.TRANS64 P0, [R0+URZ], R2 ;  /* 0x00000002000085a7 */ /* 0x000ea400080010ff */
[----:B--2---:R-:W-:Y:S05]  /*76f0*/  @!P0 BRA `(.L_x_118) ;  /* 0xfffffffc00f08947 */ /* 0x004fea000383ffff */
[----:B------:R-:W-:Y:S05]  /*7700*/  BRA `(.L_x_119) ;  /* 0xffffffb0009c7947 */ /* 0x000fea000383ffff */
.L_x_47:
[----:B-1----:R1:W2:Y:S02]  /*7710*/  SYNCS.PHASECHK.TRANS64.TRYWAIT P0, [R2+URZ+0xb0], R4 ;  /* 0x0000b004020075a7 */ /* 0x0022a400080011ff */
[----:B--2---:R-:W-:Y:S05]  /*7720*/  @!P0 NANOSLEEP.SYNCS 0x989680 ;  /* 0x009896800000895d */ /* 0x004fea0003900000 */
[----:B------:R-:W2:Y:S02]  /*7730*/  @!P0 SYNCS.PHASECHK.TRANS64 P0, [R2+URZ+0xb0], R4 ;  /* 0x0000b004020085a7 */ /* 0x000ea400080010ff */
[----:B--2---:R-:W-:Y:S05]  /*7740*/  @!P0 BRA `(.L_x_47) ;  /* 0xfffffffc00f08947 */ /* 0x004fea000383ffff */
[----:B------:R-:W-:Y:S05]  /*7750*/  BRA `(.L_x_120) ;  /* 0xffffffb400007947 */ /* 0x000fea000383ffff */
.L_x_48:
[----:B------:R-:W-:-:S07]  /*7760*/  MOV R2, UR4 ;  /* 0x0000000400027c02 */ /* 0x000fce0008000f00 */
.L_x_121:
[----:B-1----:R1:W2:Y:S02]  /*7770*/  SYNCS.PHASECHK.TRANS64.TRYWAIT P0, [R2+URZ+0x60], R5 ;  /* 0x00006005020075a7 */ /* 0x0022a400080011ff */
[----:B--2---:R-:W-:Y:S05]  /*7780*/  @!P0 NANOSLEEP.SYNCS 0x989680 ;  /* 0x009896800000895d */ /* 0x004fea0003900000 */
[----:B------:R-:W2:Y:S02]  /*7790*/  @!P0 SYNCS.PHASECHK.TRANS64 P0, [R2+URZ+0x60], R5 ;  /* 0x00006005020085a7 */ /* 0x000ea400080010ff */
[----:B--2---:R-:W-:Y:S05]  /*77a0*/  @!P0 BRA `(.L_x_121) ;  /* 0xfffffffc00f08947 */ /* 0x004fea000383ffff */
[----:B------:R-:W-:Y:S05]  /*77b0*/  BRA `(.L_x_122) ;  /* 0xffffffb400107947 */ /* 0x000fea000383ffff */
.L_x_49:
[----:B-1----:R1:W2:Y:S02]  /*77c0*/  SYNCS.PHASECHK.TRANS64.TRYWAIT P1, [R2+URZ+0x50], R4 ;  /* 0x00005004020075a7 */ /* 0x0022a400080211ff */
[----:B--2---:R-:W-:Y:S05]  /*77d0*/  @!P1 NANOSLEEP.SYNCS 0x989680 ;  /* 0x009896800000995d */ /* 0x004fea0003900000 */
[----:B------:R-:W2:Y:S02]  /*77e0*/  @!P1 SYNCS.PHASECHK.TRANS64 P1, [R2+URZ+0x50], R4 ;  /* 0x00005004020095a7 */ /* 0x000ea400080210ff */
[----:B--2---:R-:W-:Y:S05]  /*77f0*/  @!P1 BRA `(.L_x_49) ;  /* 0xfffffffc00f09947 */ /* 0x004fea000383ffff */
[----:B------:R-:W-:Y:S05]  /*7800*/  BRA `(.L_x_123) ;  /* 0xffffffb400407947 */ /* 0x000fea000383ffff */
.L_x_52:
[----:B------:R-:W-:-:S07]  /*7810*/  MOV R0, UR4 ;  /* 0x0000000400007c02 */ /* 0x000fce0008000f00 */
.L_x_124:
[----:B-1----:R1:W2:Y:S02]  /*7820*/  SYNCS.PHASECHK.TRANS64.TRYWAIT P0, [R0+URZ+0x60], R2 ;  /* 0x00006002000075a7 */ /* 0x0022a400080011ff */
[----:B--2---:R-:W-:Y:S05]  /*7830*/  @!P0 NANOSLEEP.SYNCS 0x989680 ;  /* 0x009896800000895d */ /* 0x004fea0003900000 */
[----:B------:R-:W2:Y:S02]  /*7840*/  @!P0 SYNCS.PHASECHK.TRANS64 P0, [R0+URZ+0x60], R2 ;  /* 0x00006002000085a7 */ /* 0x000ea400080010ff */
[----:B--2---:R-:W-:Y:S05]  /*7850*/  @!P0 BRA `(.L_x_124) ;  /* 0xfffffffc00f08947 */ /* 0x004fea000383ffff */
[----:B------:R-:W-:Y:S05]  /*7860*/  BRA `(.L_x_51) ;  /* 0xffffffb400947947 */ /* 0x000fea000383ffff */
.L_x_61:
[----:B-1----:R-:W-:-:S04]  /*7870*/  MOV R5, UR5 ;  /* 0x0000000500057c02 */ /* 0x002fc80008000f00 */
[----:B------:R1:W2:Y:S03]  /*7880*/  SYNCS.PHASECHK.TRANS64.TRYWAIT P0, [R5+URZ+0x8], R6 ;  /* 0x00000806050075a7 */ /* 0x0002a600080011ff */
[----:B--2---:R-:W-:Y:S05]  /*7890*/  @!P0 NANOSLEEP.SYNCS 0x989680 ;  /* 0x009896800000895d */ /* 0x004fea0003900000 */
[----:B------:R-:W2:Y:S02]  /*78a0*/  @!P0 SYNCS.PHASECHK.TRANS64 P0, [R5+URZ+0x8], R6 ;  /* 0x00000806050085a7 */ /* 0x000ea400080010ff */
[----:B--2---:R-:W-:Y:S05]  /*78b0*/  @!P0 BRA `(.L_x_61) ;  /* 0xfffffffc00ec8947 */ /* 0x004fea000383ffff */
[----:B------:R-:W-:Y:S05]  /*78c0*/  BRA `(.L_x_60) ;  /* 0xffffffb8004c7947 */ /* 0x000fea000383ffff */
.L_x_63:
[----:B------:R-:W-:Y:S01]  /*78d0*/  BSSY B0, `(.L_x_125) ;  /* 0x0000006000007945 */ /* 0x000fe20003800000 */
[----:B------:R-:W-:-:S07]  /*78e0*/  MOV R15, 0xffffffff ;  /* 0xffffffff000f7802 */ /* 0x000fce0000000f00 */
[----:B-1---5:R-:W-:Y:S05]  /*78f0*/  WARPSYNC.COLLECTIVE R15, `(.L_x_126) ;  /* 0x000000000f0c7348 */ /* 0x022fea0003c00000 */
[----:B------:R-:W-:Y:S02]  /*7900*/  ELECT P6, UR79, PT ;  /* 0x00000000004f782f */ /* 0x000fe400038c0000 */
[----:B------:R-:W-:Y:S01]  /*7910*/  MOV R14, UR79 ;  /* 0x0000004f000e7c02 */ /* 0x000fe20008000f00 */
[----:B-1---5:R-:W-:Y:S10]  /*7920*/  ENDCOLLECTIVE ;  /* 0x000000000000791b */ /* 0x022ff40003800000 */
.L_x_126:
[----:B------:R-:W-:Y:S05]  /*7930*/  BSYNC B0 ;  /* 0x0000000000007941 */ /* 0x000fea0003800000 */
.L_x_125:
[----:B------:R-:W-:Y:S01]  /*7940*/  PLOP3.LUT P0, PT, P6, PT, PT, 0x80, 0x8 ;  /* 0x000000000008781c */ /* 0x000fe2000370f070 */
[----:B------:R-:W-:-:S12]  /*7950*/  BRA `(.L_x_127) ;  /* 0xffffffb800787947 */ /* 0x000fd8000383ffff */
.L_x_65:
[----:B-1----:R-:W-:-:S04]  /*7960*/  MOV R0, UR5 ;  /* 0x0000000500007c02 */ /* 0x002fc80008000f00 */
[----:B------:R1:W2:Y:S03]  /*7970*/  SYNCS.PHASECHK.TRANS64.TRYWAIT P0, [R0+URZ+0x8], R4 ;  /* 0x00000804000075a7 */ /* 0x0002a600080011ff */
[----:B--2---:R-:W-:Y:S05]  /*7980*/  @!P0 NANOSLEEP.SYNCS 0x989680 ;  /* 0x009896800000895d */ /* 0x004fea0003900000 */
[----:B------:R-:W2:Y:S02]  /*7990*/  @!P0 SYNCS.PHASECHK.TRANS64 P0, [R0+URZ+0x8], R4 ;  /* 0x00000804000085a7 */ /* 0x000ea400080010ff */
[----:B--2---:R-:W-:Y:S05]  /*79a0*/  @!P0 BRA `(.L_x_65) ;  /* 0xfffffffc00ec8947 */ /* 0x004fea000383ffff */
[----:B------:R-:W-:Y:S05]  /*79b0*/  BRA `(.L_x_64) ;  /* 0xffffffb8007c7947 */ /* 0x000fea000383ffff */
.L_x_66:
[----:B-1----:R1:W2:Y:S02]  /*79c0*/  SYNCS.PHASECHK.TRANS64.TRYWAIT P0, [R0+URZ+0x50], R4 ;  /* 0x00005004000075a7 */ /* 0x0022a400080011ff */
[----:B--2---:R-:W-:Y:S05]  /*79d0*/  @!P0 NANOSLEEP.SYNCS 0x989680 ;  /* 0x009896800000895d */ /* 0x004fea0003900000 */
[----:B------:R-:W2:Y:S02]  /*79e0*/  @!P0 SYNCS.PHASECHK.TRANS64 P0, [R0+URZ+0x50], R4 ;  /* 0x00005004000085a7 */ /* 0x000ea400080010ff */
[----:B--2---:R-:W-:Y:S05]  /*79f0*/  @!P0 BRA `(.L_x_66) ;  /* 0xfffffffc00f08947 */ /* 0x004fea000383ffff */
[----:B------:R-:W-:Y:S05]  /*7a00*/  BRA `(.L_x_128) ;  /* 0xffffffbc00587947 */ /* 0x000fea000383ffff */
.L_x_68:
[----:B------:R-:W-:-:S07]  /*7a10*/  MOV R0, UR23 ;  /* 0x0000001700007c02 */ /* 0x000fce0008000f00 */
.L_x_129:
[----:B-1----:R1:W2:Y:S02]  /*7a20*/  SYNCS.PHASECHK.TRANS64.TRYWAIT P0, [R0+URZ+0x90], R4 ;  /* 0x00009004000075a7 */ /* 0x0022a400080011ff */
[----:B--2---:R-:W-:Y:S05]  /*7a30*/  @!P0 NANOSLEEP.SYNCS 0x989680 ;  /* 0x009896800000895d */ /* 0x004fea0003900000 */
[----:B------:R-:W2:Y:S02]  /*7a40*/  @!P0 SYNCS.PHASECHK.TRANS64 P0, [R0+URZ+0x90], R4 ;  /* 0x00009004000085a7 */ /* 0x000ea400080010ff */
[----:B--2---:R-:W-:Y:S05]  /*7a50*/  @!P0 BRA `(.L_x_129) ;  /* 0xfffffffc00f08947 */ /* 0x004fea000383ffff */
[----:B------:R-:W-:Y:S05]  /*7a60*/  BRA `(.L_x_130) ;  /* 0xffffffbc00a47947 */ /* 0x000fea000383ffff */
.L_x_71:
[----:B------:R-:W-:Y:S07]  /*7a70*/  MOV R0, UR5 ;  /* 0x0000000500007c02 */ /* 0x000fee0008000f00 */
.L_x_131:
[----:B-1----:R1:W2:Y:S02]  /*7a80*/  SYNCS.PHASECHK.TRANS64.TRYWAIT P0, [R0+URZ], R4 ;  /* 0x00000004000075a7 */ /* 0x0022a400080011ff */
[----:B--2---:R-:W-:Y:S05]  /*7a90*/  @!P0 NANOSLEEP.SYNCS 0x989680 ;  /* 0x009896800000895d */ /* 0x004fea0003900000 */
[----:B------:R-:W2:Y:S02]  /*7aa0*/  @!P0 SYNCS.PHASECHK.TRANS64 P0, [R0+URZ], R4 ;  /* 0x00000004000085a7 */ /* 0x000ea400080010ff */
[----:B--2---:R-:W-:Y:S05]  /*7ab0*/  @!P0 BRA `(.L_x_131) ;  /* 0xfffffffc00f08947 */ /* 0x004fea000383ffff */
[----:B------:R-:W-:Y:S05]  /*7ac0*/  BRA `(.L_x_70) ;  /* 0xffffffbc00b87947 */ /* 0x000fea000383ffff */
.L_x_75:
[----:B-1----:R-:W-:-:S07]  /*7ad0*/  MOV R0, UR4 ;  /* 0x0000000400007c02 */ /* 0x002fce0008000f00 */
.L_x_132:
[----:B-1----:R1:W2:Y:S02]  /*7ae0*/  SYNCS.PHASECHK.TRANS64.TRYWAIT P0, [R0+URZ], R2 ;  /* 0x00000002000075a7 */ /* 0x0022a400080011ff */
[----:B--2---:R-:W-:Y:S05]  /*7af0*/  @!P0 NANOSLEEP.SYNCS 0x989680 ;  /* 0x009896800000895d */ /* 0x004fea0003900000 */
[----:B------:R-:W2:Y:S02]  /*7b00*/  @!P0 SYNCS.PHASECHK.TRANS64 P0, [R0+URZ], R2 ;  /* 0x00000002000085a7 */ /* 0x000ea400080010ff */
[----:B--2---:R-:W-:Y:S05]  /*7b10*/  @!P0 BRA `(.L_x_132) ;  /* 0xfffffffc00f08947 */ /* 0x004fea000383ffff */
[----:B------:R-:W-:Y:S05]  /*7b20*/  BRA `(.L_x_133) ;  /* 0xffffffc000847947 */ /* 0x000fea000383ffff */
.L_x_76:
[----:B------:R-:W-:-:S07]  /*7b30*/  MOV R0, UR5 ;  /* 0x0000000500007c02 */ /* 0x000fce0008000f00 */
.L_x_134:
[----:B-1----:R1:W2:Y:S02]  /*7b40*/  SYNCS.PHASECHK.TRANS64.TRYWAIT P0, [R0+URZ], R3 ;  /* 0x00000003000075a7 */ /* 0x0022a400080011ff */
[----:B--2---:R-:W-:Y:S05]  /*7b50*/  @!P0 NANOSLEEP.SYNCS 0x989680 ;  /* 0x009896800000895d */ /* 0x004fea0003900000 */
[----:B------:R-:W2:Y:S02]  /*7b60*/  @!P0 SYNCS.PHASECHK.TRANS64 P0, [R0+URZ], R3 ;  /* 0x00000003000085a7 */ /* 0x000ea400080010ff */
[----:B--2---:R-:W-:Y:S05]  /*7b70*/  @!P0 BRA `(.L_x_134) ;  /* 0xfffffffc00f08947 */ /* 0x004fea000383ffff */
[----:B------:R-:W-:Y:S05]  /*7b80*/  BRA `(.L_x_135) ;  /* 0xffffffc000907947 */ /* 0x000fea000383ffff */
.L_x_77:
[----:B------:R-:W-:-:S07]  /*7b90*/  MOV R0, UR5 ;  /* 0x0000000500007c02 */ /* 0x000fce0008000f00 */
.L_x_136:
[----:B-1----:R1:W2:Y:S02]  /*7ba0*/  SYNCS.PHASECHK.TRANS64.TRYWAIT P0, [R0+URZ], R3 ;  /* 0x00000003000075a7 */ /* 0x0022a400080011ff */
[----:B--2---:R-:W-:Y:S05]  /*7bb0*/  @!P0 NANOSLEEP.SYNCS 0x989680 ;  /* 0x009896800000895d */ /* 0x004fea0003900000 */
[----:B------:R-:W2:Y:S02]  /*7bc0*/  @!P0 SYNCS.PHASECHK.TRANS64 P0, [R0+URZ], R3 ;  /* 0x00000003000085a7 */ /* 0x000ea400080010ff */
[----:B--2---:R-:W-:Y:S05]  /*7bd0*/  @!P0 BRA `(.L_x_136) ;  /* 0xfffffffc00f08947 */ /* 0x004fea000383ffff */
[----:B------:R-:W-:Y:S05]  /*7be0*/  BRA `(.L_x_137) ;  /* 0xffffffc0009c7947 */ /* 0x000fea000383ffff */
.L_x_80:
[----:B------:R-:W-:-:S07]  /*7bf0*/  MOV R0, UR17 ;  /* 0x0000001100007c02 */ /* 0x000fce0008000f00 */
.L_x_138:
[----:B-1----:R1:W2:Y:S02]  /*7c00*/  SYNCS.PHASECHK.TRANS64.TRYWAIT P1, [R0+URZ+0xd0], R2 ;  /* 0x0000d002000075a7 */ /* 0x0022a400080211ff */
[----:B--2---:R-:W-:Y:S05]  /*7c10*/  @!P1 NANOSLEEP.SYNCS 0x989680 ;  /* 0x009896800000995d */ /* 0x004fea0003900000 */
[----:B------:R-:W2:Y:S02]  /*7c20*/  @!P1 SYNCS.PHASECHK.TRANS64 P1, [R0+URZ+0xd0], R2 ;  /* 0x0000d002000095a7 */ /* 0x000ea400080210ff */
[----:B--2---:R-:W-:Y:S05]  /*7c30*/  @!P1 BRA `(.L_x_138) ;  /* 0xfffffffc00f09947 */ /* 0x004fea000383ffff */
[----:B------:R-:W-:Y:S05]  /*7c40*/  BRA `(.L_x_139) ;  /* 0xffffffc000e87947 */ /* 0x000fea000383ffff */
.L_x_85:
[----:B--2---:R2:W4:Y:S02]  /*7c50*/  SYNCS.PHASECHK.TRANS64.TRYWAIT P0, [R7+URZ+0x50], R0 ;  /* 0x00005000070075a7 */ /* 0x00452400080011ff */
[----:B----4-:R-:W-:Y:S05]  /*7c60*/  @!P0 NANOSLEEP.SYNCS 0x989680 ;  /* 0x009896800000895d */ /* 0x010fea0003900000 */
[----:B------:R-:W4:Y:S02]  /*7c70*/  @!P0 SYNCS.PHASECHK.TRANS64 P0, [R7+URZ+0x50], R0 ;  /* 0x00005000070085a7 */ /* 0x000f2400080010ff */
[----:B----4-:R-:W-:Y:S05]  /*7c80*/  @!P0 BRA `(.L_x_85) ;  /* 0xfffffffc00f08947 */ /* 0x010fea000383ffff */
[----:B------:R-:W-:Y:S05]  /*7c90*/  BRA `(.L_x_140) ;  /* 0xffffffc800087947 */ /* 0x000fea000383ffff */
.L_x_88:
[----:B-1----:R-:W-:Y:S07]  /*7ca0*/  MOV R0, UR17 ;  /* 0x0000001100007c02 */ /* 0x002fee0008000f00 */
.L_x_141:
[----:B-1----:R1:W2:Y:S02]  /*7cb0*/  SYNCS.PHASECHK.TRANS64.TRYWAIT P2, [R0+URZ+0x48], R7 ;  /* 0x00004807000075a7 */ /* 0x0022a400080411ff */
[----:B--2---:R-:W-:Y:S05]  /*7cc0*/  @!P2 NANOSLEEP.SYNCS 0x989680 ;  /* 0x009896800000a95d */ /* 0x004fea0003900000 */
[----:B------:R-:W2:Y:S02]  /*7cd0*/  @!P2 SYNCS.PHASECHK.TRANS64 P2, [R0+URZ+0x48], R7 ;  /* 0x000048070000a5a7 */ /* 0x000ea400080410ff */
[----:B--2---:R-:W-:Y:S05]  /*7ce0*/  @!P2 BRA `(.L_x_141) ;  /* 0xfffffffc00f0a947 */ /* 0x004fea000383ffff */
[----:B------:R-:W-:Y:S05]  /*7cf0*/  BRA `(.L_x_87) ;  /* 0xffffffcc00687947 */ /* 0x000fea000383ffff */
.L_x_91:
[----:B-1----:R-:W-:Y:S07]  /*7d00*/  MOV R0, UR17 ;  /* 0x0000001100007c02 */ /* 0x002fee0008000f00 */
.L_x_142:
[----:B-1----:R1:W2:Y:S02]  /*7d10*/  SYNCS.PHASECHK.TRANS64.TRYWAIT P0, [R0+URZ+0x38], R6 ;  /* 0x00003806000075a7 */ /* 0x0022a400080011ff */
[----:B--2---:R-:W-:Y:S05]  /*7d20*/  @!P0 NANOSLEEP.SYNCS 0x989680 ;  /* 0x009896800000895d */ /* 0x004fea0003900000 */
[----:B------:R-:W2:Y:S02]  /*7d30*/  @!P0 SYNCS.PHASECHK.TRANS64 P0, [R0+URZ+0x38], R6 ;  /* 0x00003806000085a7 */ /* 0x000ea400080010ff */
[----:B--2---:R-:W-:Y:S05]  /*7d40*/  @!P0 BRA `(.L_x_142) ;  /* 0xfffffffc00f08947 */ /* 0x004fea000383ffff */
[----:B------:R-:W-:Y:S05]  /*7d50*/  BRA `(.L_x_143) ;  /* 0xffffffcc00b87947 */ /* 0x000fea000383ffff */
.L_x_94:
[----:B--2---:R2:W3:Y:S02]  /*7d60*/  SYNCS.PHASECHK.TRANS64.TRYWAIT P0, [R3+URZ+0x50], R0 ;  /* 0x00005000030075a7 */ /* 0x0044e400080011ff */
[----:B---3--:R-:W-:Y:S05]  /*7d70*/  @!P0 NANOSLEEP.SYNCS 0x989680 ;  /* 0x009896800000895d */ /* 0x008fea0003900000 */
[----:B------:R-:W3:Y:S02]  /*7d80*/  @!P0 SYNCS.PHASECHK.TRANS64 P0, [R3+URZ+0x50], R0 ;  /* 0x00005000030085a7 */ /* 0x000ee400080010ff */
[----:B---3--:R-:W-:Y:S05]  /*7d90*/  @!P0 BRA `(.L_x_94) ;  /* 0xfffffffc00f08947 */ /* 0x008fea000383ffff */
[----:B------:R-:W-:Y:S05]  /*7da0*/  BRA `(.L_x_144) ;  /* 0xffffffd000fc7947 */ /* 0x000fea000383ffff */
.L_x_105:
[----:B-1----:R-:W-:Y:S04]  /*7db0*/  MOV R0, UR44 ;  /* 0x0000002c00007c02 */ /* 0x002fe80008000f00 */
[----:B------:R1:W2:Y:S03]  /*7dc0*/  SYNCS.PHASECHK.TRANS64.TRYWAIT P1, [R0+URZ+0x30], R3 ;  /* 0x00003003000075a7 */ /* 0x0002a600080211ff */
[----:B--2---:R-:W-:Y:S05]  /*7dd0*/  @!P1 NANOSLEEP.SYNCS 0x989680 ;  /* 0x009896800000995d */ /* 0x004fea0003900000 */
[----:B------:R-:W2:Y:S02]  /*7de0*/  @!P1 SYNCS.PHASECHK.TRANS64 P1, [R0+URZ+0x30], R3 ;  /* 0x00003003000095a7 */ /* 0x000ea400080210ff */
[----:B--2---:R-:W-:Y:S05]  /*7df0*/  @!P1 BRA `(.L_x_105) ;  /* 0xfffffffc00ec9947 */ /* 0x004fea000383ffff */
[----:B------:R-:W-:Y:S05]  /*7e00*/  BRA `(.L_x_104) ;  /* 0xffffffe000507947 */ /* 0x000fea000383ffff */
.L_x_107:
[----:B------:R1:W1:Y:S02]  /*7e10*/  SYNCS.PHASECHK.TRANS64.TRYWAIT P1, [R143+URZ+0x70], R4 ;  /* 0x000070048f0075a7 */ /* 0x00026400080211ff */
[----:B-1----:R-:W-:Y:S05]  /*7e20*/  @!P1 NANOSLEEP.SYNCS 0x989680 ;  /* 0x009896800000995d */ /* 0x002fea0003900000 */
[----:B------:R-:W1:Y:S02]  /*7e30*/  @!P1 SYNCS.PHASECHK.TRANS64 P1, [R143+URZ+0x70], R4 ;  /* 0x000070048f0095a7 */ /* 0x000e6400080210ff */
[----:B-1----:R-:W-:Y:S05]  /*7e40*/  @!P1 BRA `(.L_x_107) ;  /* 0xfffffffc00f09947 */ /* 0x002fea000383ffff */
[----:B------:R-:W-:Y:S05]  /*7e50*/  BRA `(.L_x_106) ;  /* 0xffffffe000987947 */ /* 0x000fea000383ffff */
        .weak           $__internal_0_$__cuda_sm10x_tcgen05_guardrail_trap_col_being_dealloced_not_returned_by_alloc
        .type           $__internal_0_$__cuda_sm10x_tcgen05_guardrail_trap_col_being_dealloced_not_returned_by_alloc,@function
        .size           $__internal_0_$__cuda_sm10x_tcgen05_guardrail_trap_col_being_dealloced_not_returned_by_alloc,($__internal_1_$__cuda_sm10x_tcgen05_guardrail_trap_phase_invalid_during_alloc - $__internal_0_$__cuda_sm10x_tcgen05_guardrail_trap_col_being_dealloced_not_returned_by_alloc)
$__internal_0_$__cuda_sm10x_tcgen05_guardrail_trap_col_being_dealloced_not_returned_by_alloc:
[----:B------:R-:W-:Y:S05]  /*7e60*/  BPT.TRAP 0x1 ;  /* 0x000000040000795c */ /* 0x000fea0000300000 */
[----:B------:R-:W-:-:S04]  /*7e70*/  HFMA2 R3, -RZ, RZ, 0, 0 ;  /* 0x00000000ff037431 */ /* 0x000fc800000001ff */
[----:B------:R-:W-:Y:S05]  /*7e80*/  RET.REL.NODEC R2 `(_ZN7cutlass13device_kernelINS_4gemm6kernel13GemmUniversalIN4cute5tupleIJiiiiEEENS1_10collective13CollectiveMmaINS1_35MainloopSm100TmaUmmaWarpSpecializedILi3ELi2ELi4ENS5_IJNS4_1CILi2EEESB_NSA_ILi1EEEEEEEENS5_IJNSA_ILi256EEENSA_ILi64EEESG_EEENS_12float_e5m2_tENS5_IJlSC_lEEESI_SJ_NS4_8TiledMMAINS4_8MMA_AtomIJNS4_10MMA_TraitsINS4_25SM100_MMA_F8F6F4_2x1SM_SSEJSI_SI_fSF_SG_NS4_17integral_constantINS4_4UMMA5MajorELSQ_0EEESR_NSO_INSP_7ScaleInELSS_0EEEST_EEEEEENS4_6LayoutINS5_IJSC_SC_SC_EEENS5_IJNSA_ILi0EEESY_SY_EEEEENS5_IJNS4_10UnderscoreES11_S11_EEEEENS4_28SM100_TMA_2SM_LOAD_MULTICASTENS4_14ComposedLayoutINS4_7SwizzleILi2ELi4ELi3EEENS4_18smem_ptr_flag_bitsILi8EEENSW_INS5_IJNSA_ILi8EEESG_EEENS5_IJSG_SC_EEEEEEEvNS4_8identityENS4_18SM100_TMA_2SM_LOADES1E_vS1F_EENS_8epilogue10collective18CollectiveEpilogueINS1I_23Sm100TmaWarpSpecializedILi1ELi1ELi64ELb0ELb0EEEJNS5_IJNSA_ILi128EEESG_SG_EEENS5_IJNSW_IS1N_SC_EENSW_ISG_SC_EEEEESI_SJ_SI_SJ_NS1I_6fusion15FusionCallbacksIS1M_NS1S_17LinearCombinationISI_fSI_fLNS_15FloatRoundStyleE2EEES1O_S1R_JEEENS4_5SM1004TMEM4LOAD26SM100_TMEM_LOAD_32dp32b64xENS4_13SM90_TMA_LOADES1E_NS4_39AutoVectorizingCopyWithAssumedAlignmentILi128EEENS4_14SM90_TMA_STOREES1E_S24_S24_EEEvvEEEEvNT_6ParamsE) ;  /* 0xffffff80025c7950 */ /* 0x000fea0003c3ffff */
        .weak           $__internal_1_$__cuda_sm10x_tcgen05_guardrail_trap_phase_invalid_during_alloc
        .type           $__internal_1_$__cuda_sm10x_tcgen05_guardrail_trap_phase_invalid_during_alloc,@function
        .size           $__internal_1_$__cuda_sm10x_tcgen05_guardrail_trap_phase_invalid_during_alloc,($__internal_2_$__cuda_sm10x_tcgen05_guardrail_trap_unallocated_columns_being_dealloced - $__internal_1_$__cuda_sm10x_tcgen05_guardrail_trap_phase_invalid_during_alloc)
$__internal_1_$__cuda_sm10x_tcgen05_guardrail_trap_phase_invalid_during_alloc:
[----:B------:R-:W-:Y:S05]  /*7e90*/  BPT.TRAP 0x1 ;  /* 0x000000040000795c */ /* 0x000fea0000300000 */
[----:B------:R-:W-:-:S04]  /*7ea0*/  MOV R5, 0x0 ;  /* 0x0000000000057802 */ /* 0x000fc80000000f00 */
[----:B------:R-:W-:Y:S05]  /*7eb0*/  RET.REL.NODEC R4 `(_ZN7cutlass13device_kernelINS_4gemm6kernel13GemmUniversalIN4cute5tupleIJiiiiEEENS1_10collective13CollectiveMmaINS1_35MainloopSm100TmaUmmaWarpSpecializedILi3ELi2ELi4ENS5_IJNS4_1CILi2EEESB_NSA_ILi1EEEEEEEENS5_IJNSA_ILi256EEENSA_ILi64EEESG_EEENS_12float_e5m2_tENS5_IJlSC_lEEESI_SJ_NS4_8TiledMMAINS4_8MMA_AtomIJNS4_10MMA_TraitsINS4_25SM100_MMA_F8F6F4_2x1SM_SSEJSI_SI_fSF_SG_NS4_17integral_constantINS4_4UMMA5MajorELSQ_0EEESR_NSO_INSP_7ScaleInELSS_0EEEST_EEEEEENS4_6LayoutINS5_IJSC_SC_SC_EEENS5_IJNSA_ILi0EEESY_SY_EEEEENS5_IJNS4_10UnderscoreES11_S11_EEEEENS4_28SM100_TMA_2SM_LOAD_MULTICASTENS4_14ComposedLayoutINS4_7SwizzleILi2ELi4ELi3EEENS4_18smem_ptr_flag_bitsILi8EEENSW_INS5_IJNSA_ILi8EEESG_EEENS5_IJSG_SC_EEEEEEEvNS4_8identityENS4_18SM100_TMA_2SM_LOADES1E_vS1F_EENS_8epilogue10collective18CollectiveEpilogueINS1I_23Sm100TmaWarpSpecializedILi1ELi1ELi64ELb0ELb0EEEJNS5_IJNSA_ILi128EEESG_SG_EEENS5_IJNSW_IS1N_SC_EENSW_ISG_SC_EEEEESI_SJ_SI_SJ_NS1I_6fusion15FusionCallbacksIS1M_NS1S_17LinearCombinationISI_fSI_fLNS_15FloatRoundStyleE2EEES1O_S1R_JEEENS4_5SM1004TMEM4LOAD26SM100_TMEM_LOAD_32dp32b64xENS4_13SM90_TMA_LOADES1E_NS4_39AutoVectorizingCopyWithAssumedAlignmentILi128EEENS4_14SM90_TMA_STOREES1E_S24_S24_EEEvvEEEEvNT_6ParamsE) ;  /* 0xffffff8004507950 */ /* 0x000fea0003c3ffff */
        .weak           $__internal_2_$__cuda_sm10x_tcgen05_guardrail_trap_unallocated_columns_being_dealloced
        .type           $__internal_2_$__cuda_sm10x_tcgen05_guardrail_trap_unallocated_columns_being_dealloced,@function
        .size           $__internal_2_$__cuda_sm10x_tcgen05_guardrail_trap_unallocated_columns_being_dealloced,(.L_x_146 - $__internal_2_$__cuda_sm10x_tcgen05_guardrail_trap_unallocated_columns_being_dealloced)
$__internal_2_$__cuda_sm10x_tcgen05_guardrail_trap_unallocated_columns_being_dealloced:
[----:B------:R-:W-:Y:S05]  /*7ec0*/  BPT.TRAP 0x1 ;  /* 0x000000040000795c */ /* 0x000fea0000300000 */
[----:B------:R-:W-:-:S04]  /*7ed0*/  HFMA2 R3, -RZ, RZ, 0, 0 ;  /* 0x00000000ff037431 */ /* 0x000fc800000001ff */
[----:B------:R-:W-:Y:S05]  /*7ee0*/  RET.REL.NODEC R2 `(_ZN7cutlass13device_kernelINS_4gemm6kernel13GemmUniversalIN4cute5tupleIJiiiiEEENS1_10collective13CollectiveMmaINS1_35MainloopSm100TmaUmmaWarpSpecializedILi3ELi2ELi4ENS5_IJNS4_1CILi2EEESB_NSA_ILi1EEEEEEEENS5_IJNSA_ILi256EEENSA_ILi64EEESG_EEENS_12float_e5m2_tENS5_IJlSC_lEEESI_SJ_NS4_8TiledMMAINS4_8MMA_AtomIJNS4_10MMA_TraitsINS4_25SM100_MMA_F8F6F4_2x1SM_SSEJSI_SI_fSF_SG_NS4_17integral_constantINS4_4UMMA5MajorELSQ_0EEESR_NSO_INSP_7ScaleInELSS_0EEEST_EEEEEENS4_6LayoutINS5_IJSC_SC_SC_EEENS5_IJNSA_ILi0EEESY_SY_EEEEENS5_IJNS4_10UnderscoreES11_S11_EEEEENS4_28SM100_TMA_2SM_LOAD_MULTICASTENS4_14ComposedLayoutINS4_7SwizzleILi2ELi4ELi3EEENS4_18smem_ptr_flag_bitsILi8EEENSW_INS5_IJNSA_ILi8EEESG_EEENS5_IJSG_SC_EEEEEEEvNS4_8identityENS4_18SM100_TMA_2SM_LOADES1E_vS1F_EENS_8epilogue10collective18CollectiveEpilogueINS1I_23Sm100TmaWarpSpecializedILi1ELi1ELi64ELb0ELb0EEEJNS5_IJNSA_ILi128EEESG_SG_EEENS5_IJNSW_IS1N_SC_EENSW_ISG_SC_EEEEESI_SJ_SI_SJ_NS1I_6fusion15FusionCallbacksIS1M_NS1S_17LinearCombinationISI_fSI_fLNS_15FloatRoundStyleE2EEES1O_S1R_JEEENS4_5SM1004TMEM4LOAD26SM100_TMEM_LOAD_32dp32b64xENS4_13SM90_TMA_LOADES1E_NS4_39AutoVectorizingCopyWithAssumedAlignmentILi128EEENS4_14SM90_TMA_STOREES1E_S24_S24_EEEvvEEEEvNT_6ParamsE) ;  /* 0xffffff8002447950 */ /* 0x000fea0003c3ffff */
.L_x_145:
[----:B------:R-:W-:-:S00]  /*7ef0*/  BRA `(.L_x_145) ;  /* 0xfffffffc00fc7947 */ /* 0x000fc0000383ffff */
[----:B------:R-:W-:-:S00]  /*7f00*/  NOP ;  /* 0x0000000000007918 */ /* 0x000fc00000000000 */
[----:B------:R-:W-:-:S00]  /*7f10*/  NOP ;  /* 0x0000000000007918 */ /* 0x000fc00000000000 */
[----:B------:R-:W-:-:S00]  /*7f20*/  NOP ;  /* 0x0000000000007918 */ /* 0x000fc00000000000 */
[----:B------:R-:W-:-:S00]  /*7f30*/  NOP ;  /* 0x0000000000007918 */ /* 0x000fc00000000000 */
[----:B------:R-:W-:-:S00]  /*7f40*/  NOP ;  /* 0x0000000000007918 */ /* 0x000fc00000000000 */
[----:B------:R-:W-:-:S00]  /*7f50*/  NOP ;  /* 0x0000000000007918 */ /* 0x000fc00000000000 */
[----:B------:R-:W-:-:S00]  /*7f60*/  NOP ;  /* 0x0000000000007918 */ /* 0x000fc00000000000 */
[----:B------:R-:W-:-:S00]  /*7f70*/  NOP ;  /* 0x0000000000007918 */ /* 0x000fc00000000000 */
.L_x_146:


//--------------------- .nv.global.init           --------------------------
	.section	.nv.global.init,"aw",@progbits
.nv.global.init:
	.type		$str$27,@object
	.size		$str$27,($str$28 - $str$27)
$str$27:
        /*0000*/ 	.byte	0x28, 0x61, 0x64, 0x64, 0x72, 0x65, 0x73, 0x73, 0x20, 0x26, 0x20, 0x6d, 0x61, 0x73, 0x6b, 0x29
        /*0010*/ 	.byte	0x20, 0x3d, 0x3d, 0x20, 0x30, 0x00
	.type		$str$28,@object
	.size		$str$28,($str$26 - $str$28)
$str$28:
        /*0016*/ 	.byte	0x2f, 0x74, 0x6d, 0x70, 0x2f, 0x63, 0x75, 0x74, 0x6c, 0x61, 0x73, 0x73, 0x5f, 0x73, 0x77, 0x65
        /*0026*/ 	.byte	0x65, 0x70, 0x5f, 0x73, 0x72, 0x63, 0x2f, 0x69, 0x6e, 0x63, 0x6c, 0x75, 0x64, 0x65, 0x2f, 0x63
        /*0036*/ 	.byte	0x75, 0x74, 0x65, 0x2f, 0x70, 0x6f, 0x69, 0x6e, 0x74, 0x65, 0x72, 0x5f, 0x66, 0x6c, 0x61, 0x67
        /*0046*/ 	.byte	0x67, 0x65, 0x64, 0x2e, 0x68, 0x70, 0x70, 0x00
	.type		$str$26,@object
	.size		$str$26,($str$25 - $str$26)
$str$26:
        /*004e*/ 	.byte	0x2f, 0x74, 0x6d, 0x70, 0x2f, 0x63, 0x75, 0x74, 0x6c, 0x61, 0x73, 0x73, 0x5f, 0x73, 0x77, 0x65
        /*005e*/ 	.byte	0x65, 0x70, 0x5f, 0x73, 0x72, 0x63, 0x2f, 0x69, 0x6e, 0x63, 0x6c, 0x75, 0x64, 0x65, 0x2f, 0x63
        /*006e*/ 	.byte	0x75, 0x74, 0x65, 0x2f, 0x61, 0x74, 0x6f, 0x6d, 0x2f, 0x63, 0x6f, 0x70, 0x79, 0x5f, 0x74, 0x72
        /*007e*/ 	.byte	0x61, 0x69, 0x74, 0x73, 0x5f, 0x73, 0x6d, 0x31, 0x30, 0x30, 0x2e, 0x68, 0x70, 0x70, 0x00
	.type		$str$25,@object
	.size		$str$25,(__unnamed_1 - $str$25)
$str$25:
        /*008d*/ 	.byte	0x28, 0x28, 0x75, 0x69, 0x6e, 0x74, 0x33, 0x32, 0x5f, 0x74, 0x28, 0x74, 0x68, 0x72, 0x65, 0x61
        /*009d*/ 	.byte	0x64, 0x49, 0x64, 0x78, 0x2e, 0x78, 0x29, 0x20, 0x2f, 0x20, 0x33, 0x32, 0x29, 0x20, 0x25, 0x20
        /*00ad*/ 	.byte	0x34, 0x29, 0x20, 0x3d, 0x3d, 0x20, 0x28, 0x28, 0x28, 0x74, 0x6d, 0x65, 0x6d, 0x5f, 0x61, 0x64
        /*00bd*/ 	.byte	0x64, 0x72, 0x20, 0x3e, 0x3e, 0x20, 0x31, 0x36, 0x29, 0x20, 0x2f, 0x20, 0x33, 0x32, 0x29, 0x20
        /*00cd*/ 	.byte	0x25, 0x20, 0x34, 0x29, 0x00
	.type		__unnamed_1,@object
	.size		__unnamed_1,(__unnamed_2 - __unnamed_1)
__unnamed_1:
        /*00d2*/ 	.byte	0x61, 0x75, 0x74, 0x6f, 0x20, 0x63, 0x75, 0x74, 0x65, 0x3a, 0x3a, 0x61, 0x73, 0x5f, 0x70, 0x6f
        /* <DEDUP_REMOVED lines=24> */
        /*0262*/ 	.byte	0x43, 0x3c, 0x38, 0x31, 0x39, 0x32, 0x3e, 0x3e, 0x3e, 0x3e, 0x5d, 0x00
	.type		__unnamed_2,@object
	.size		__unnamed_2,(.L_2 - __unnamed_2)
__unnamed_2:
        /* <DEDUP_REMOVED lines=42> */
        /*050e*/ 	.byte	0x3e, 0x3e, 0x3e, 0x3e, 0x5d, 0x00
.L_2:


//--------------------- .nv.shared._ZN7cutlass13device_kernelINS_4gemm6kernel13GemmUniversalIN4cute5tupleIJiiiiEEENS1_10collective13CollectiveMmaINS1_35MainloopSm100TmaUmmaWarpSpecializedILi3ELi2ELi4ENS5_IJNS4_1CILi2EEESB_NSA_ILi1EEEEEEEENS5_IJNSA_ILi256EEENSA_ILi64EEESG_EEENS_12float_e5m2_tENS5_IJlSC_lEEESI_SJ_NS4_8TiledMMAINS4_8MMA_AtomIJNS4_10MMA_TraitsINS4_25SM100_MMA_F8F6F4_2x1SM_SSEJSI_SI_fSF_SG_NS4_17integral_constantINS4_4UMMA5MajorELSQ_0EEESR_NSO_INSP_7ScaleInELSS_0EEEST_EEEEEENS4_6LayoutINS5_IJSC_SC_SC_EEENS5_IJNSA_ILi0EEESY_SY_EEEEENS5_IJNS4_10UnderscoreES11_S11_EEEEENS4_28SM100_TMA_2SM_LOAD_MULTICASTENS4_14ComposedLayoutINS4_7SwizzleILi2ELi4ELi3EEENS4_18smem_ptr_flag_bitsILi8EEENSW_INS5_IJNSA_ILi8EEESG_EEENS5_IJSG_SC_EEEEEEEvNS4_8identityENS4_18SM100_TMA_2SM_LOADES1E_vS1F_EENS_8epilogue10collective18CollectiveEpilogueINS1I_23Sm100TmaWarpSpecializedILi1ELi1ELi64ELb0ELb0EEEJNS5_IJNSA_ILi128EEESG_SG_EEENS5_IJNSW_IS1N_SC_EENSW_ISG_SC_EEEEESI_SJ_SI_SJ_NS1I_6fusion15FusionCallbacksIS1M_NS1S_17LinearCombinationISI_fSI_fLNS_15FloatRoundStyleE2EEES1O_S1R_JEEENS4_5SM1004TMEM4LOAD26SM100_TMEM_LOAD_32dp32b64xENS4_13SM90_TMA_LOADES1E_NS4_39AutoVectorizingCopyWithAssumedAlignmentILi128EEENS4_14SM90_TMA_STOREES1E_S24_S24_EEEvvEEEEvNT_6ParamsE --------------------------
	.section	.nv.shared._ZN7cutlass13device_kernelINS_4gemm6kernel13GemmUniversalIN4cute5tupleIJiiiiEEENS1_10collective13CollectiveMmaINS1_35MainloopSm100TmaUmmaWarpSpecializedILi3ELi2ELi4ENS5_IJNS4_1CILi2EEESB_NSA_ILi1EEEEEEEENS5_IJNSA_ILi256EEENSA_ILi64EEESG_EEENS_12float_e5m2_tENS5_IJlSC_lEEESI_SJ_NS4_8TiledMMAINS4_8MMA_AtomIJNS4_10MMA_TraitsINS4_25SM100_MMA_F8F6F4_2x1SM_SSEJSI_SI_fSF_SG_NS4_17integral_constantINS4_4UMMA5MajorELSQ_0EEESR_NSO_INSP_7ScaleInELSS_0EEEST_EEEEEENS4_6LayoutINS5_IJSC_SC_SC_EEENS5_IJNSA_ILi0EEESY_SY_EEEEENS5_IJNS4_10UnderscoreES11_S11_EEEEENS4_28SM100_TMA_2SM_LOAD_MULTICASTENS4_14ComposedLayoutINS4_7SwizzleILi2ELi4ELi3EEENS4_18smem_ptr_flag_bitsILi8EEENSW_INS5_IJNSA_ILi8EEESG_EEENS5_IJSG_SC_EEEEEEEvNS4_8identityENS4_18SM100_TMA_2SM_LOADES1E_vS1F_EENS_8epilogue10collective18CollectiveEpilogueINS1I_23Sm100TmaWarpSpecializedILi1ELi1ELi64ELb0ELb0EEEJNS5_IJNSA_ILi128EEESG_SG_EEENS5_IJNSW_IS1N_SC_EENSW_ISG_SC_EEEEESI_SJ_SI_SJ_NS1I_6fusion15FusionCallbacksIS1M_NS1S_17LinearCombinationISI_fSI_fLNS_15FloatRoundStyleE2EEES1O_S1R_JEEENS4_5SM1004TMEM4LOAD26SM100_TMEM_LOAD_32dp32b64xENS4_13SM90_TMA_LOADES1E_NS4_39AutoVectorizingCopyWithAssumedAlignmentILi128EEENS4_14SM90_TMA_STOREES1E_S24_S24_EEEvvEEEEvNT_6ParamsE,"aw",@nobits
	.sectionflags	@""
	.align	16
	.zero		1024


//--------------------- .nv.shared.reserved.0     --------------------------
	.section	.nv.shared.reserved.0,"aw",@nobits
	.weak		__nv_reservedSMEM_offset_0_alias
	.size		__nv_reservedSMEM_offset_0_alias, 0, 64
	.other		__nv_reservedSMEM_offset_0_alias,@"STO_CUDA_RESERVED_SHARED STV_DEFAULT"
__nv_reservedSMEM_offset_0_alias:
	.zero		0
.nv.shared.reserved.0:
	.zero		64
	.weak		__nv_reservedSMEM_tcgen05_partition
	.type		__nv_reservedSMEM_tcgen05_partition,@object
	.size		__nv_reservedSMEM_tcgen05_partition,(.L_0 - __nv_reservedSMEM_tcgen05_partition)
__nv_reservedSMEM_tcgen05_partition:
	.zero		32
.L_0:


//--------------------- .nv.global                --------------------------
	.section	.nv.global,"aw",@nobits
.nv.global:
	.type		_ZN39_INTERNAL_8d8b1718_4_k_cu_cb21641e_85954cute1_E,@object
	.size		_ZN39_INTERNAL_8d8b1718_4_k_cu_cb21641e_85954cute1_E,(_ZN39_INTERNAL_8d8b1718_4_k_cu_cb21641e_85954cuda3std3__45__cpo6cbeginE - _ZN39_INTERNAL_8d8b1718_4_k_cu_cb21641e_85954cute1_E)
_ZN39_INTERNAL_8d8b1718_4_k_cu_cb21641e_85954cute1_E:
	.zero		1
	.type		_ZN39_INTERNAL_8d8b1718_4_k_cu_cb21641e_85954cuda3std3__45__cpo6cbeginE,@object
	.size		_ZN39_INTERNAL_8d8b1718_4_k_cu_cb21641e_85954cuda3std3__45__cpo6cbeginE,(_ZN39_INTERNAL_8d8b1718_4_k_cu_cb21641e_85954cuda3std3__48in_placeE - _ZN39_INTERNAL_8d8b1718_4_k_cu_cb21641e_85954cuda3std3__45__cpo6cbeginE)
_ZN39_INTERNAL_8d8b1718_4_k_cu_cb21641e_85954cuda3std3__45__cpo6cbeginE:
	.zero		1
	.type		_ZN39_INTERNAL_8d8b1718_4_k_cu_cb21641e_85954cuda3std3__48in_placeE,@object
	.size		_ZN39_INTERNAL_8d8b1718_4_k_cu_cb21641e_85954cuda3std3__48in_placeE,(_ZN39_INTERNAL_8d8b1718_4_k_cu_cb21641e_85954cuda3std6ranges3__45__cpo9iter_moveE - _ZN39_INTERNAL_8d8b1718_4_k_cu_cb21641e_85954cuda3std3__48in_placeE)
_ZN39_INTERNAL_8d8b1718_4_k_cu_cb21641e_85954cuda3std3__48in_placeE:
	.zero		1
	.type		_ZN39_INTERNAL_8d8b1718_4_k_cu_cb21641e_85954cuda3std6ranges3__45__cpo9iter_moveE,@object
	.size		_ZN39_INTERNAL_8d8b1718_4_k_cu_cb21641e_85954cuda3std6ranges3__45__cpo9iter_moveE,(_ZN39_INTERNAL_8d8b1718_4_k_cu_cb21641e_85954cuda3std3__45__cpo5beginE - _ZN39_INTERNAL_8d8b1718_4_k_cu_cb21641e_85954cuda3std6ranges3__45__cpo9iter_moveE)
_ZN39_INTERNAL_8d8b1718_4_k_cu_cb21641e_85954cuda3std6ranges3__45__cpo9iter_moveE:
	.zero		1
	.type		_ZN39_INTERNAL_8d8b1718_4_k_cu_cb21641e_85954cuda3std3__45__cpo5beginE,@object
	.size		_ZN39_INTERNAL_8d8b1718_4_k_cu_cb21641e_85954cuda3std3__45__cpo5beginE,(_ZN39_INTERNAL_8d8b1718_4_k_cu_cb21641e_85954cuda3std3__441_GLOBAL__N__8d8b1718_4_k_cu_cb21641e_85956ignoreE - _ZN39_INTERNAL_8d8b1718_4_k_cu_cb21641e_85954cuda3std3__45__cpo5beginE)
_ZN39_INTERNAL_8d8b1718_4_k_cu_cb21641e_85954cuda3std3__45__cpo5beginE:
	.zero		1
	.type		_ZN39_INTERNAL_8d8b1718_4_k_cu_cb21641e_85954cuda3std3__441_GLOBAL__N__8d8b1718_4_k_cu_cb21641e_85956ignoreE,@object
	.size		_ZN39_INTERNAL_8d8b1718_4_k_cu_cb21641e_85954cuda3std3__441_GLOBAL__N__8d8b1718_4_k_cu_cb21641e_85956ignoreE,(_ZN39_INTERNAL_8d8b1718_4_k_cu_cb21641e_85954cute7productE - _ZN39_INTERNAL_8d8b1718_4_k_cu_cb21641e_85954cuda3std3__441_GLOBAL__N__8d8b1718_4_k_cu_cb21641e_85956ignoreE)
_ZN39_INTERNAL_8d8b1718_4_k_cu_cb21641e_85954cuda3std3__441_GLOBAL__N__8d8b1718_4_k_cu_cb21641e_85956ignoreE:
	.zero		1
	.type		_ZN39_INTERNAL_8d8b1718_4_k_cu_cb21641e_85954cute7productE,@object
	.size		_ZN39_INTERNAL_8d8b1718_4_k_cu_cb21641e_85954cute7productE,(_ZN39_INTERNAL_8d8b1718_4_k_cu_cb21641e_85954cuda3std3__45__cpo3endE - _ZN39_INTERNAL_8d8b1718_4_k_cu_cb21641e_85954cute7productE)
_ZN39_INTERNAL_8d8b1718_4_k_cu_cb21641e_85954cute7productE:
	.zero		1
	.type		_ZN39_INTERNAL_8d8b1718_4_k_cu_cb21641e_85954cuda3std3__45__cpo3endE,@object
	.size		_ZN39_INTERNAL_8d8b1718_4_k_cu_cb21641e_85954cuda3std3__45__cpo3endE,(_ZN39_INTERNAL_8d8b1718_4_k_cu_cb21641e_85954cuda3std3__419piecewise_constructE - _ZN39_INTERNAL_8d8b1718_4_k_cu_cb21641e_85954cuda3std3__45__cpo3endE)
_ZN39_INTERNAL_8d8b1718_4_k_cu_cb21641e_85954cuda3std3__45__cpo3endE:
	.zero		1
	.type		_ZN39_INTERNAL_8d8b1718_4_k_cu_cb21641e_85954cuda3std3__419piecewise_constructE,@object
	.size		_ZN39_INTERNAL_8d8b1718_4_k_cu_cb21641e_85954cuda3std3__419piecewise_constructE,(_ZN39_INTERNAL_8d8b1718_4_k_cu_cb21641e_85954cuda3std3__45__cpo4cendE - _ZN39_INTERNAL_8d8b1718_4_k_cu_cb21641e_85954cuda3std3__419piecewise_constructE)
_ZN39_INTERNAL_8d8b1718_4_k_cu_cb21641e_85954cuda3std3__419piecewise_constructE:
	.zero		1
	.type		_ZN39_INTERNAL_8d8b1718_4_k_cu_cb21641e_85954cuda3std3__45__cpo4cendE,@object
	.size		_ZN39_INTERNAL_8d8b1718_4_k_cu_cb21641e_85954cuda3std3__45__cpo4cendE,(_ZN39_INTERNAL_8d8b1718_4_k_cu_cb21641e_85954cuda3std6ranges3__45__cpo4swapE - _ZN39_INTERNAL_8d8b1718_4_k_cu_cb21641e_85954cuda3std3__45__cpo4cendE)
_ZN39_INTERNAL_8d8b1718_4_k_cu_cb21641e_85954cuda3std3__45__cpo4cendE:
	.zero		1
	.type		_ZN39_INTERNAL_8d8b1718_4_k_cu_cb21641e_85954cuda3std6ranges3__45__cpo4swapE,@object
	.size		_ZN39_INTERNAL_8d8b1718_4_k_cu_cb21641e_85954cuda3std6ranges3__45__cpo4swapE,(.L_10 - _ZN39_INTERNAL_8d8b1718_4_k_cu_cb21641e_85954cuda3std6ranges3__45__cpo4swapE)
_ZN39_INTERNAL_8d8b1718_4_k_cu_cb21641e_85954cuda3std6ranges3__45__cpo4swapE:
	.zero		1
.L_10:


//--------------------- .nv.constant0._ZN7cutlass13device_kernelINS_4gemm6kernel13GemmUniversalIN4cute5tupleIJiiiiEEENS1_10collective13CollectiveMmaINS1_35MainloopSm100TmaUmmaWarpSpecializedILi3ELi2ELi4ENS5_IJNS4_1CILi2EEESB_NSA_ILi1EEEEEEEENS5_IJNSA_ILi256EEENSA_ILi64EEESG_EEENS_12float_e5m2_tENS5_IJlSC_lEEESI_SJ_NS4_8TiledMMAINS4_8MMA_AtomIJNS4_10MMA_TraitsINS4_25SM100_MMA_F8F6F4_2x1SM_SSEJSI_SI_fSF_SG_NS4_17integral_constantINS4_4UMMA5MajorELSQ_0EEESR_NSO_INSP_7ScaleInELSS_0EEEST_EEEEEENS4_6LayoutINS5_IJSC_SC_SC_EEENS5_IJNSA_ILi0EEESY_SY_EEEEENS5_IJNS4_10UnderscoreES11_S11_EEEEENS4_28SM100_TMA_2SM_LOAD_MULTICASTENS4_14ComposedLayoutINS4_7SwizzleILi2ELi4ELi3EEENS4_18smem_ptr_flag_bitsILi8EEENSW_INS5_IJNSA_ILi8EEESG_EEENS5_IJSG_SC_EEEEEEEvNS4_8identityENS4_18SM100_TMA_2SM_LOADES1E_vS1F_EENS_8epilogue10collective18CollectiveEpilogueINS1I_23Sm100TmaWarpSpecializedILi1ELi1ELi64ELb0ELb0EEEJNS5_IJNSA_ILi128EEESG_SG_EEENS5_IJNSW_IS1N_SC_EENSW_ISG_SC_EEEEESI_SJ_SI_SJ_NS1I_6fusion15FusionCallbacksIS1M_NS1S_17LinearCombinationISI_fSI_fLNS_15FloatRoundStyleE2EEES1O_S1R_JEEENS4_5SM1004TMEM4LOAD26SM100_TMEM_LOAD_32dp32b64xENS4_13SM90_TMA_LOADES1E_NS4_39AutoVectorizingCopyWithAssumedAlignmentILi128EEENS4_14SM90_TMA_STOREES1E_S24_S24_EEEvvEEEEvNT_6ParamsE --------------------------
	.section	.nv.constant0._ZN7cutlass13device_kernelINS_4gemm6kernel13GemmUniversalIN4cute5tupleIJiiiiEEENS1_10collective13CollectiveMmaINS1_35MainloopSm100TmaUmmaWarpSpecializedILi3ELi2ELi4ENS5_IJNS4_1CILi2EEESB_NSA_ILi1EEEEEEEENS5_IJNSA_ILi256EEENSA_ILi64EEESG_EEENS_12float_e5m2_tENS5_IJlSC_lEEESI_SJ_NS4_8TiledMMAINS4_8MMA_AtomIJNS4_10MMA_TraitsINS4_25SM100_MMA_F8F6F4_2x1SM_SSEJSI_SI_fSF_SG_NS4_17integral_constantINS4_4UMMA5MajorELSQ_0EEESR_NSO_INSP_7ScaleInELSS_0EEEST_EEEEEENS4_6LayoutINS5_IJSC_SC_SC_EEENS5_IJNSA_ILi0EEESY_SY_EEEEENS5_IJNS4_10UnderscoreES11_S11_EEEEENS4_28SM100_TMA_2SM_LOAD_MULTICASTENS4_14ComposedLayoutINS4_7SwizzleILi2ELi4ELi3EEENS4_18smem_ptr_flag_bitsILi8EEENSW_INS5_IJNSA_ILi8EEESG_EEENS5_IJSG_SC_EEEEEEEvNS4_8identityENS4_18SM100_TMA_2SM_LOADES1E_vS1F_EENS_8epilogue10collective18CollectiveEpilogueINS1I_23Sm100TmaWarpSpecializedILi1ELi1ELi64ELb0ELb0EEEJNS5_IJNSA_ILi128EEESG_SG_EEENS5_IJNSW_IS1N_SC_EENSW_ISG_SC_EEEEESI_SJ_SI_SJ_NS1I_6fusion15FusionCallbacksIS1M_NS1S_17LinearCombinationISI_fSI_fLNS_15FloatRoundStyleE2EEES1O_S1R_JEEENS4_5SM1004TMEM4LOAD26SM100_TMEM_LOAD_32dp32b64xENS4_13SM90_TMA_LOADES1E_NS4_39AutoVectorizingCopyWithAssumedAlignmentILi128EEENS4_14SM90_TMA_STOREES1E_S24_S24_EEEvvEEEEvNT_6ParamsE,"a",@progbits
	.sectionflags	@""
	.align	4
.nv.constant0._ZN7cutlass13device_kernelINS_4gemm6kernel13GemmUniversalIN4cute5tupleIJiiiiEEENS1_10collective13CollectiveMmaINS1_35MainloopSm100TmaUmmaWarpSpecializedILi3ELi2ELi4ENS5_IJNS4_1CILi2EEESB_NSA_ILi1EEEEEEEENS5_IJNSA_ILi256EEENSA_ILi64EEESG_EEENS_12float_e5m2_tENS5_IJlSC_lEEESI_SJ_NS4_8TiledMMAINS4_8MMA_AtomIJNS4_10MMA_TraitsINS4_25SM100_MMA_F8F6F4_2x1SM_SSEJSI_SI_fSF_SG_NS4_17integral_constantINS4_4UMMA5MajorELSQ_0EEESR_NSO_INSP_7ScaleInELSS_0EEEST_EEEEEENS4_6LayoutINS5_IJSC_SC_SC_EEENS5_IJNSA_ILi0EEESY_SY_EEEEENS5_IJNS4_10UnderscoreES11_S11_EEEEENS4_28SM100_TMA_2SM_LOAD_MULTICASTENS4_14ComposedLayoutINS4_7SwizzleILi2ELi4ELi3EEENS4_18smem_ptr_flag_bitsILi8EEENSW_INS5_IJNSA_ILi8EEESG_EEENS5_IJSG_SC_EEEEEEEvNS4_8identityENS4_18SM100_TMA_2SM_LOADES1E_vS1F_EENS_8epilogue10collective18CollectiveEpilogueINS1I_23Sm100TmaWarpSpecializedILi1ELi1ELi64ELb0ELb0EEEJNS5_IJNSA_ILi128EEESG_SG_EEENS5_IJNSW_IS1N_SC_EENSW_ISG_SC_EEEEESI_SJ_SI_SJ_NS1I_6fusion15FusionCallbacksIS1M_NS1S_17LinearCombinationISI_fSI_fLNS_15FloatRoundStyleE2EEES1O_S1R_JEEENS4_5SM1004TMEM4LOAD26SM100_TMEM_LOAD_32dp32b64xENS4_13SM90_TMA_LOADES1E_NS4_39AutoVectorizingCopyWithAssumedAlignmentILi128EEENS4_14SM90_TMA_STOREES1E_S24_S24_EEEvvEEEEvNT_6ParamsE:
	.zero		2944


//--------------------- SYMBOLS --------------------------

	.type		.nv.reservedSmem.offset0,@object
	.size		.nv.reservedSmem.offset0,0x4
	.type		.nv.reservedSmem.cap,@object
	.size		.nv.reservedSmem.cap,0x4
	.type		__assertfail,@function
